//
// Generated by NVIDIA NVVM Compiler
//
// Compiler Build ID: CL-36424714
// Cuda compilation tools, release 13.0, V13.0.88
// Based on NVVM 20.0.0
//

.version 9.0
.target sm_100
.address_size 64

	// .globl	_Z23kMeansClusterAssignmentPfPiS_
// _ZZ20kMeansCentroidUpdatePfPiS_S0_E12s_datapoints has been demoted
// _ZZ20kMeansCentroidUpdatePfPiS_S0_E12s_clust_assn has been demoted

.visible .entry _Z23kMeansClusterAssignmentPfPiS_(
	.param .u64 .ptr .align 1 _Z23kMeansClusterAssignmentPfPiS__param_0,
	.param .u64 .ptr .align 1 _Z23kMeansClusterAssignmentPfPiS__param_1,
	.param .u64 .ptr .align 1 _Z23kMeansClusterAssignmentPfPiS__param_2
)
{
	.reg .pred 	%p<4>;
	.reg .b32 	%r<7>;
	.reg .b32 	%f<16>;
	.reg .b64 	%rd<10>;

	ld.param.u64 	%rd1, [_Z23kMeansClusterAssignmentPfPiS__param_0];
	ld.param.u64 	%rd2, [_Z23kMeansClusterAssignmentPfPiS__param_1];
	ld.param.u64 	%rd3, [_Z23kMeansClusterAssignmentPfPiS__param_2];
	mov.u32 	%r2, %ctaid.x;
	mov.u32 	%r3, %ntid.x;
	mov.u32 	%r4, %tid.x;
	mad.lo.s32 	%r1, %r2, %r3, %r4;
	setp.gt.s32 	%p1, %r1, 63;
	@%p1 bra 	$L__BB0_2;
	cvta.to.global.u64 	%rd4, %rd2;
	cvta.to.global.u64 	%rd5, %rd3;
	cvta.to.global.u64 	%rd6, %rd1;
	mul.wide.s32 	%rd7, %r1, 4;
	add.s64 	%rd8, %rd6, %rd7;
	ld.global.f32 	%f1, [%rd8];
	ld.global.f32 	%f2, [%rd5];
	sub.f32 	%f3, %f2, %f1;
	mul.f32 	%f4, %f3, %f3;
	sqrt.rn.f32 	%f5, %f4;
	min.f32 	%f6, %f5, 0f7F800000;
	ld.global.f32 	%f7, [%rd5+4];
	sub.f32 	%f8, %f7, %f1;
	mul.f32 	%f9, %f8, %f8;
	sqrt.rn.f32 	%f10, %f9;
	setp.lt.f32 	%p2, %f10, %f6;
	selp.f32 	%f11, %f10, %f6, %p2;
	selp.u32 	%r5, 1, 0, %p2;
	ld.global.f32 	%f12, [%rd5+8];
	sub.f32 	%f13, %f12, %f1;
	mul.f32 	%f14, %f13, %f13;
	sqrt.rn.f32 	%f15, %f14;
	setp.lt.f32 	%p3, %f15, %f11;
	selp.b32 	%r6, 2, %r5, %p3;
	add.s64 	%rd9, %rd4, %rd7;
	st.global.u32 	[%rd9], %r6;
$L__BB0_2:
	ret;

}
	// .globl	_Z20kMeansCentroidUpdatePfPiS_S0_
.visible .entry _Z20kMeansCentroidUpdatePfPiS_S0_(
	.param .u64 .ptr .align 1 _Z20kMeansCentroidUpdatePfPiS_S0__param_0,
	.param .u64 .ptr .align 1 _Z20kMeansCentroidUpdatePfPiS_S0__param_1,
	.param .u64 .ptr .align 1 _Z20kMeansCentroidUpdatePfPiS_S0__param_2,
	.param .u64 .ptr .align 1 _Z20kMeansCentroidUpdatePfPiS_S0__param_3
)
{
	.local .align 4 .b8 	__local_depot1[24];
	.reg .b64 	%SP;
	.reg .b64 	%SPL;
	.reg .pred 	%p<8>;
	.reg .b32 	%r<68>;
	.reg .b32 	%f<26>;
	.reg .b64 	%rd<34>;
	// demoted variable
	.shared .align 4 .b8 _ZZ20kMeansCentroidUpdatePfPiS_S0_E12s_datapoints[128];
	// demoted variable
	.shared .align 4 .b8 _ZZ20kMeansCentroidUpdatePfPiS_S0_E12s_clust_assn[128];
	mov.u64 	%SPL, __local_depot1;
	ld.param.u64 	%rd5, [_Z20kMeansCentroidUpdatePfPiS_S0__param_0];
	ld.param.u64 	%rd6, [_Z20kMeansCentroidUpdatePfPiS_S0__param_1];
	ld.param.u64 	%rd7, [_Z20kMeansCentroidUpdatePfPiS_S0__param_2];
	ld.param.u64 	%rd8, [_Z20kMeansCentroidUpdatePfPiS_S0__param_3];
	cvta.to.global.u64 	%rd1, %rd8;
	cvta.to.global.u64 	%rd2, %rd7;
	add.u64 	%rd3, %SPL, 0;
	add.u64 	%rd4, %SPL, 12;
	mov.u32 	%r23, %ctaid.x;
	mov.u32 	%r1, %ntid.x;
	mov.u32 	%r2, %tid.x;
	mad.lo.s32 	%r3, %r23, %r1, %r2;
	setp.gt.s32 	%p1, %r3, 63;
	@%p1 bra 	$L__BB1_11;
	cvta.to.global.u64 	%rd11, %rd5;
	cvta.to.global.u64 	%rd12, %rd6;
	mul.wide.s32 	%rd13, %r3, 4;
	add.s64 	%rd14, %rd11, %rd13;
	ld.global.f32 	%f1, [%rd14];
	shl.b32 	%r24, %r2, 2;
	mov.u32 	%r25, _ZZ20kMeansCentroidUpdatePfPiS_S0_E12s_datapoints;
	add.s32 	%r26, %r25, %r24;
	st.shared.f32 	[%r26], %f1;
	add.s64 	%rd15, %rd12, %rd13;
	ld.global.u32 	%r27, [%rd15];
	mov.u32 	%r28, _ZZ20kMeansCentroidUpdatePfPiS_S0_E12s_clust_assn;
	add.s32 	%r29, %r28, %r24;
	st.shared.u32 	[%r29], %r27;
	bar.sync 	0;
	setp.ne.s32 	%p2, %r2, 0;
	@%p2 bra 	$L__BB1_9;
	mov.b32 	%r64, 0;
	st.local.u32 	[%rd3], %r64;
	st.local.u32 	[%rd3+4], %r64;
	st.local.u32 	[%rd3+8], %r64;
	st.local.u32 	[%rd4], %r64;
	st.local.u32 	[%rd4+4], %r64;
	st.local.u32 	[%rd4+8], %r64;
	and.b32  	%r4, %r1, 3;
	setp.lt.u32 	%p3, %r1, 4;
	@%p3 bra 	$L__BB1_5;
	and.b32  	%r64, %r1, 2044;
	add.s32 	%r62, %r28, 8;
	add.s32 	%r61, %r25, 8;
	and.b32  	%r35, %r1, -4;
	neg.s32 	%r63, %r35;
$L__BB1_4:
	ld.shared.u32 	%r36, [%r62+-8];
	ld.shared.f32 	%f2, [%r61+-8];
	mul.wide.s32 	%rd16, %r36, 4;
	add.s64 	%rd17, %rd3, %rd16;
	ld.local.f32 	%f3, [%rd17];
	add.f32 	%f4, %f2, %f3;
	st.local.f32 	[%rd17], %f4;
	add.s64 	%rd18, %rd4, %rd16;
	ld.local.u32 	%r37, [%rd18];
	add.s32 	%r38, %r37, 1;
	st.local.u32 	[%rd18], %r38;
	ld.shared.u32 	%r39, [%r62+-4];
	ld.shared.f32 	%f5, [%r61+-4];
	mul.wide.s32 	%rd19, %r39, 4;
	add.s64 	%rd20, %rd3, %rd19;
	ld.local.f32 	%f6, [%rd20];
	add.f32 	%f7, %f5, %f6;
	st.local.f32 	[%rd20], %f7;
	add.s64 	%rd21, %rd4, %rd19;
	ld.local.u32 	%r40, [%rd21];
	add.s32 	%r41, %r40, 1;
	st.local.u32 	[%rd21], %r41;
	ld.shared.u32 	%r42, [%r62];
	ld.shared.f32 	%f8, [%r61];
	mul.wide.s32 	%rd22, %r42, 4;
	add.s64 	%rd23, %rd3, %rd22;
	ld.local.f32 	%f9, [%rd23];
	add.f32 	%f10, %f8, %f9;
	st.local.f32 	[%rd23], %f10;
	add.s64 	%rd24, %rd4, %rd22;
	ld.local.u32 	%r43, [%rd24];
	add.s32 	%r44, %r43, 1;
	st.local.u32 	[%rd24], %r44;
	ld.shared.u32 	%r45, [%r62+4];
	ld.shared.f32 	%f11, [%r61+4];
	mul.wide.s32 	%rd25, %r45, 4;
	add.s64 	%rd26, %rd3, %rd25;
	ld.local.f32 	%f12, [%rd26];
	add.f32 	%f13, %f11, %f12;
	st.local.f32 	[%rd26], %f13;
	add.s64 	%rd27, %rd4, %rd25;
	ld.local.u32 	%r46, [%rd27];
	add.s32 	%r47, %r46, 1;
	st.local.u32 	[%rd27], %r47;
	add.s32 	%r63, %r63, 4;
	add.s32 	%r62, %r62, 16;
	add.s32 	%r61, %r61, 16;
	setp.ne.s32 	%p4, %r63, 0;
	@%p4 bra 	$L__BB1_4;
$L__BB1_5:
	setp.eq.s32 	%p5, %r4, 0;
	@%p5 bra 	$L__BB1_8;
	shl.b32 	%r48, %r64, 2;
	add.s32 	%r67, %r25, %r48;
	add.s32 	%r66, %r28, %r48;
	neg.s32 	%r65, %r4;
$L__BB1_7:
	.pragma "nounroll";
	ld.shared.u32 	%r51, [%r66];
	ld.shared.f32 	%f14, [%r67];
	mul.wide.s32 	%rd28, %r51, 4;
	add.s64 	%rd29, %rd3, %rd28;
	ld.local.f32 	%f15, [%rd29];
	add.f32 	%f16, %f14, %f15;
	st.local.f32 	[%rd29], %f16;
	add.s64 	%rd30, %rd4, %rd28;
	ld.local.u32 	%r52, [%rd30];
	add.s32 	%r53, %r52, 1;
	st.local.u32 	[%rd30], %r53;
	add.s32 	%r67, %r67, 4;
	add.s32 	%r66, %r66, 4;
	add.s32 	%r65, %r65, 1;
	setp.ne.s32 	%p6, %r65, 0;
	@%p6 bra 	$L__BB1_7;
$L__BB1_8:
	ld.local.f32 	%f17, [%rd3];
	atom.global.add.f32 	%f18, [%rd2], %f17;
	ld.local.u32 	%r54, [%rd4];
	atom.global.add.u32 	%r55, [%rd1], %r54;
	ld.local.f32 	%f19, [%rd3+4];
	atom.global.add.f32 	%f20, [%rd2+4], %f19;
	ld.local.u32 	%r56, [%rd4+4];
	atom.global.add.u32 	%r57, [%rd1+4], %r56;
	ld.local.f32 	%f21, [%rd3+8];
	atom.global.add.f32 	%f22, [%rd2+8], %f21;
	ld.local.u32 	%r58, [%rd4+8];
	atom.global.add.u32 	%r59, [%rd1+8], %r58;
$L__BB1_9:
	bar.sync 	0;
	setp.gt.s32 	%p7, %r3, 2;
	@%p7 bra 	$L__BB1_11;
	add.s64 	%rd32, %rd2, %rd13;
	ld.global.f32 	%f23, [%rd32];
	add.s64 	%rd33, %rd1, %rd13;
	ld.global.u32 	%r60, [%rd33];
	cvt.rn.f32.s32 	%f24, %r60;
	div.rn.f32 	%f25, %f23, %f24;
	st.global.f32 	[%rd32], %f25;
$L__BB1_11:
	ret;

}


// ===== COMPILED SASS (sm_100) =====

	.target	sm_100

	.elftype	@"ET_EXEC"


//--------------------- .note.nv.tkinfo           --------------------------
	.section	.note.nv.tkinfo,"",@"SHT_NOTE"
	.sectionflags	@"SHF_NOTE_NV_TKINFO"
	.tkinfo
        /*0018*/ 	.word	0x00000002
        /*0030*/ 	.string	""
        /*0030*/ 	.string	"ptxas"
        /*0030*/ 	.string	"Cuda compilation tools, release 13.0, V13.0.88"
        /*0030*/ 	.string	"Build cuda_13.0.r13.0/compiler.36424714_0"
        /*0030*/ 	.string	"-arch sm_100 -m 64 "



//--------------------- .note.nv.cuinfo           --------------------------
	.section	.note.nv.cuinfo,"",@"SHT_NOTE"
	.sectionflags	@"SHF_NOTE_NV_CUINFO"
        /*0018*/ 	.short	0x0002
        /*001a*/ 	.short	0x0064
        /*001c*/ 	.short	0x0082
	.zero		2


//--------------------- .nv.info                  --------------------------
	.section	.nv.info,"",@"SHT_CUDA_INFO"
	.align	4


	//----- nvinfo : EIATTR_REGCOUNT
	.align		4
        /*0000*/ 	.byte	0x04, 0x2f
        /*0002*/ 	.short	(.L_1 - .L_0)
	.align		4
.L_0:
        /*0004*/ 	.word	index@(_Z23kMeansClusterAssignmentPfPiS_)
        /*0008*/ 	.word	0x0000000e


	//----- nvinfo : EIATTR_FRAME_SIZE
	.align		4
.L_1:
        /*000c*/ 	.byte	0x04, 0x11
        /*000e*/ 	.short	(.L_3 - .L_2)
	.align		4
.L_2:
        /*0010*/ 	.word	index@($__internal_1_$__cuda_sm20_sqrt_rn_f32_slowpath)
        /*0014*/ 	.word	0x00000000


	//----- nvinfo : EIATTR_FRAME_SIZE
	.align		4
.L_3:
        /*0018*/ 	.byte	0x04, 0x11
        /*001a*/ 	.short	(.L_5 - .L_4)
	.align		4
.L_4:
        /*001c*/ 	.word	index@(_Z23kMeansClusterAssignmentPfPiS_)
        /*0020*/ 	.word	0x00000000


	//----- nvinfo : EIATTR_REGCOUNT
	.align		4
.L_5:
        /*0024*/ 	.byte	0x04, 0x2f
        /*0026*/ 	.short	(.L_7 - .L_6)
	.align		4
.L_6:
        /*0028*/ 	.word	index@(_Z20kMeansCentroidUpdatePfPiS_S0_)
        /*002c*/ 	.word	0x00000015


	//----- nvinfo : EIATTR_FRAME_SIZE
	.align		4
.L_7:
        /*0030*/ 	.byte	0x04, 0x11
        /*0032*/ 	.short	(.L_9 - .L_8)
	.align		4
.L_8:
        /*0034*/ 	.word	index@($__internal_0_$__cuda_sm3x_div_rn_noftz_f32_slowpath)
        /*0038*/ 	.word	0x00000018


	//----- nvinfo : EIATTR_FRAME_SIZE
	.align		4
.L_9:
        /*003c*/ 	.byte	0x04, 0x11
        /*003e*/ 	.short	(.L_11 - .L_10)
	.align		4
.L_10:
        /*0040*/ 	.word	index@(_Z20kMeansCentroidUpdatePfPiS_S0_)
        /*0044*/ 	.word	0x00000018


	//----- nvinfo : EIATTR_MIN_STACK_SIZE
	.align		4
.L_11:
        /*0048*/ 	.byte	0x04, 0x12
        /*004a*/ 	.short	(.L_13 - .L_12)
	.align		4
.L_12:
        /*004c*/ 	.word	index@(_Z20kMeansCentroidUpdatePfPiS_S0_)
        /*0050*/ 	.word	0x00000018


	//----- nvinfo : EIATTR_MIN_STACK_SIZE
	.align		4
.L_13:
        /*0054*/ 	.byte	0x04, 0x12
        /*0056*/ 	.short	(.L_15 - .L_14)
	.align		4
.L_14:
        /*0058*/ 	.word	index@(_Z23kMeansClusterAssignmentPfPiS_)
        /*005c*/ 	.word	0x00000000
.L_15:


//--------------------- .nv.compat                --------------------------
	.section	.nv.compat,"",@"SHT_CUDA_COMPAT_INFO"
	.align	4
        /*0000*/ 	.byte	0x02, 0x09, 0x00, 0x00, 0x02, 0x02, 0x01, 0x00, 0x02, 0x05, 0x05, 0x00, 0x03, 0x07, 0x01, 0x01
        /*0010*/ 	.byte	0x02, 0x03, 0x00, 0x00, 0x02, 0x06, 0x01, 0x00, 0x04, 0x0b, 0x08, 0x00, 0x01, 0x00, 0x00, 0x00
        /*0020*/ 	.byte	0x00, 0x00, 0x00, 0x00


//--------------------- .nv.info._Z20kMeansCentroidUpdatePfPiS_S0_ --------------------------
	.section	.nv.info._Z20kMeansCentroidUpdatePfPiS_S0_,"",@"SHT_CUDA_INFO"
	.sectionflags	@""
	.align	4


	//----- nvinfo : EIATTR_CUDA_API_VERSION
	.align		4
        /*0000*/ 	.byte	0x04, 0x37
        /*0002*/ 	.short	(.L_17 - .L_16)
.L_16:
        /*0004*/ 	.word	0x00000082


	//----- nvinfo : EIATTR_KPARAM_INFO
	.align		4
.L_17:
        /*0008*/ 	.byte	0x04, 0x17
        /*000a*/ 	.short	(.L_19 - .L_18)
.L_18:
        /*000c*/ 	.word	0x00000000
        /*0010*/ 	.short	0x0003
        /*0012*/ 	.short	0x0018
        /*0014*/ 	.byte	0x00, 0xf5, 0x21, 0x00


	//----- nvinfo : EIATTR_KPARAM_INFO
	.align		4
.L_19:
        /*0018*/ 	.byte	0x04, 0x17
        /*001a*/ 	.short	(.L_21 - .L_20)
.L_20:
        /*001c*/ 	.word	0x00000000
        /*0020*/ 	.short	0x0002
        /*0022*/ 	.short	0x0010
        /*0024*/ 	.byte	0x00, 0xf5, 0x21, 0x00


	//----- nvinfo : EIATTR_KPARAM_INFO
	.align		4
.L_21:
        /*0028*/ 	.byte	0x04, 0x17
        /*002a*/ 	.short	(.L_23 - .L_22)
.L_22:
        /*002c*/ 	.word	0x00000000
        /*0030*/ 	.short	0x0001
        /*0032*/ 	.short	0x0008
        /*0034*/ 	.byte	0x00, 0xf5, 0x21, 0x00


	//----- nvinfo : EIATTR_KPARAM_INFO
	.align		4
.L_23:
        /*0038*/ 	.byte	0x04, 0x17
        /*003a*/ 	.short	(.L_25 - .L_24)
.L_24:
        /*003c*/ 	.word	0x00000000
        /*0040*/ 	.short	0x0000
        /*0042*/ 	.short	0x0000
        /*0044*/ 	.byte	0x00, 0xf5, 0x21, 0x00


	//----- nvinfo : EIATTR_SPARSE_MMA_MASK
	.align		4
.L_25:
        /*0048*/ 	.byte	0x03, 0x50
        /*004a*/ 	.short	0x0000


	//----- nvinfo : EIATTR_MAXREG_COUNT
	.align		4
        /*004c*/ 	.byte	0x03, 0x1b
        /*004e*/ 	.short	0x00ff


	//----- nvinfo : EIATTR_NUM_BARRIERS
	.align		4
        /*0050*/ 	.byte	0x02, 0x4c
        /*0052*/ 	.byte	0x01
	.zero		1


	//----- nvinfo : EIATTR_MERCURY_ISA_VERSION
	.align		4
        /*0054*/ 	.byte	0x03, 0x5f
        /*0056*/ 	.short	0x0101


	//----- nvinfo : EIATTR_VRC_CTA_INIT_COUNT
	.align		4
        /*0058*/ 	.byte	0x02, 0x4a
	.zero		1
	.zero		1


	//----- nvinfo : EIATTR_EXIT_INSTR_OFFSETS
	.align		4
        /*005c*/ 	.byte	0x04, 0x1c
        /*005e*/ 	.short	(.L_27 - .L_26)


	//   ....[0]....
.L_26:
        /*0060*/ 	.word	0x00000070


	//   ....[1]....
        /*0064*/ 	.word	0x000014d0


	//   ....[2]....
        /*0068*/ 	.word	0x00001630


	//----- nvinfo : EIATTR_CRS_STACK_SIZE
	.align		4
.L_27:
        /*006c*/ 	.byte	0x04, 0x1e
        /*006e*/ 	.short	(.L_29 - .L_28)
.L_28:
        /*0070*/ 	.word	0x00000000


	//----- nvinfo : EIATTR_CBANK_PARAM_SIZE
	.align		4
.L_29:
        /*0074*/ 	.byte	0x03, 0x19
        /*0076*/ 	.short	0x0020


	//----- nvinfo : EIATTR_PARAM_CBANK
	.align		4
        /*0078*/ 	.byte	0x04, 0x0a
        /*007a*/ 	.short	(.L_31 - .L_30)
	.align		4
.L_30:
        /*007c*/ 	.word	index@(.nv.constant0._Z20kMeansCentroidUpdatePfPiS_S0_)
        /*0080*/ 	.short	0x0380
        /*0082*/ 	.short	0x0020


	//----- nvinfo : EIATTR_SW_WAR
	.align		4
.L_31:
        /*0084*/ 	.byte	0x04, 0x36
        /*0086*/ 	.short	(.L_33 - .L_32)
.L_32:
        /*0088*/ 	.word	0x00000008
.L_33:


//--------------------- .nv.info._Z23kMeansClusterAssignmentPfPiS_ --------------------------
	.section	.nv.info._Z23kMeansClusterAssignmentPfPiS_,"",@"SHT_CUDA_INFO"
	.sectionflags	@""
	.align	4


	//----- nvinfo : EIATTR_CUDA_API_VERSION
	.align		4
        /*0000*/ 	.byte	0x04, 0x37
        /*0002*/ 	.short	(.L_35 - .L_34)
.L_34:
        /*0004*/ 	.word	0x00000082


	//----- nvinfo : EIATTR_KPARAM_INFO
	.align		4
.L_35:
        /*0008*/ 	.byte	0x04, 0x17
        /*000a*/ 	.short	(.L_37 - .L_36)
.L_36:
        /*000c*/ 	.word	0x00000000
        /*0010*/ 	.short	0x0002
        /*0012*/ 	.short	0x0010
        /*0014*/ 	.byte	0x00, 0xf5, 0x21, 0x00


	//----- nvinfo : EIATTR_KPARAM_INFO
	.align		4
.L_37:
        /*0018*/ 	.byte	0x04, 0x17
        /*001a*/ 	.short	(.L_39 - .L_38)
.L_38:
        /*001c*/ 	.word	0x00000000
        /*0020*/ 	.short	0x0001
        /*0022*/ 	.short	0x0008
        /*0024*/ 	.byte	0x00, 0xf5, 0x21, 0x00


	//----- nvinfo : EIATTR_KPARAM_INFO
	.align		4
.L_39:
        /*0028*/ 	.byte	0x04, 0x17
        /*002a*/ 	.short	(.L_41 - .L_40)
.L_40:
        /*002c*/ 	.word	0x00000000
        /*0030*/ 	.short	0x0000
        /*0032*/ 	.short	0x0000
        /*0034*/ 	.byte	0x00, 0xf5, 0x21, 0x00


	//----- nvinfo : EIATTR_SPARSE_MMA_MASK
	.align		4
.L_41:
        /*0038*/ 	.byte	0x03, 0x50
        /*003a*/ 	.short	0x0000


	//----- nvinfo : EIATTR_MAXREG_COUNT
	.align		4
        /*003c*/ 	.byte	0x03, 0x1b
        /*003e*/ 	.short	0x00ff


	//----- nvinfo : EIATTR_MERCURY_ISA_VERSION
	.align		4
        /*0040*/ 	.byte	0x03, 0x5f
        /*0042*/ 	.short	0x0101


	//----- nvinfo : EIATTR_VRC_CTA_INIT_COUNT
	.align		4
        /*0044*/ 	.byte	0x02, 0x4a
	.zero		1
	.zero		1


	//----- nvinfo : EIATTR_EXIT_INSTR_OFFSETS
	.align		4
        /*0048*/ 	.byte	0x04, 0x1c
        /*004a*/ 	.short	(.L_43 - .L_42)


	//   ....[0]....
.L_42:
        /*004c*/ 	.word	0x00000060


	//   ....[1]....
        /*0050*/ 	.word	0x00000490


	//----- nvinfo : EIATTR_CRS_STACK_SIZE
	.align		4
.L_43:
        /*0054*/ 	.byte	0x04, 0x1e
        /*0056*/ 	.short	(.L_45 - .L_44)
.L_44:
        /*0058*/ 	.word	0x00000000


	//----- nvinfo : EIATTR_CBANK_PARAM_SIZE
	.align		4
.L_45:
        /*005c*/ 	.byte	0x03, 0x19
        /*005e*/ 	.short	0x0018


	//----- nvinfo : EIATTR_PARAM_CBANK
	.align		4
        /*0060*/ 	.byte	0x04, 0x0a
        /*0062*/ 	.short	(.L_47 - .L_46)
	.align		4
.L_46:
        /*0064*/ 	.word	index@(.nv.constant0._Z23kMeansClusterAssignmentPfPiS_)
        /*0068*/ 	.short	0x0380
        /*006a*/ 	.short	0x0018


	//----- nvinfo : EIATTR_SW_WAR
	.align		4
.L_47:
        /*006c*/ 	.byte	0x04, 0x36
        /*006e*/ 	.short	(.L_49 - .L_48)
.L_48:
        /*0070*/ 	.word	0x00000008
.L_49:


//--------------------- .nv.callgraph             --------------------------
	.section	.nv.callgraph,"",@"SHT_CUDA_CALLGRAPH"
	.align	4
	.sectionentsize	8
	.align		4
        /*0000*/ 	.word	0x00000000
	.align		4
        /*0004*/ 	.word	0xffffffff
	.align		4
        /*0008*/ 	.word	0x00000000
	.align		4
        /*000c*/ 	.word	0xfffffffe
	.align		4
        /*0010*/ 	.word	0x00000000
	.align		4
        /*0014*/ 	.word	0xfffffffd
	.align		4
        /*0018*/ 	.word	0x00000000
	.align		4
        /*001c*/ 	.word	0xfffffffc


//--------------------- .text._Z20kMeansCentroidUpdatePfPiS_S0_ --------------------------
	.section	.text._Z20kMeansCentroidUpdatePfPiS_S0_,"ax",@progbits
	.align	128
        .global         _Z20kMeansCentroidUpdatePfPiS_S0_
        .type           _Z20kMeansCentroidUpdatePfPiS_S0_,@function
        .size           _Z20kMeansCentroidUpdatePfPiS_S0_,(.L_x_34 - _Z20kMeansCentroidUpdatePfPiS_S0_)
        .other          _Z20kMeansCentroidUpdatePfPiS_S0_,@"STO_CUDA_ENTRY STV_DEFAULT"
_Z20kMeansCentroidUpdatePfPiS_S0_:
.text._Z20kMeansCentroidUpdatePfPiS_S0_:
[----:B------:R-:W0:Y:S01]  /*0000*/  LDC R1, c[0x0][0x37c] ;  /* 0x0000df00ff017b82 */ /* 0x000e220000000800 */
[----:B------:R-:W1:Y:S07]  /*0010*/  S2R R11, SR_TID.X ;  /* 0x00000000000b7919 */ /* 0x000e6e0000002100 */
[----:B------:R-:W1:Y:S01]  /*0020*/  S2UR UR4, SR_CTAID.X ;  /* 0x00000000000479c3 */ /* 0x000e620000002500 */
[----:B0-----:R-:W-:-:S07]  /*0030*/  VIADD R1, R1, 0xffffffe8 ;  /* 0xffffffe801017836 */ /* 0x001fce0000000000 */
[----:B------:R-:W1:Y:S02]  /*0040*/  LDC R6, c[0x0][0x360] ;  /* 0x0000d800ff067b82 */ /* 0x000e640000000800 */
[----:B-1----:R-:W-:-:S05]  /*0050*/  IMAD R14, R6, UR4, R11 ;  /* 0x00000004060e7c24 */ /* 0x002fca000f8e020b */
[----:B------:R-:W-:-:S13]  /*0060*/  ISETP.GT.AND P0, PT, R14, 0x3f, PT ;  /* 0x0000003f0e00780c */ /* 0x000fda0003f04270 */
[----:B------:R-:W-:Y:S05]  /*0070*/  @P0 EXIT ;  /* 0x000000000000094d */ /* 0x000fea0003800000 */
[----:B------:R-:W0:Y:S01]  /*0080*/  LDC.64 R2, c[0x0][0x380] ;  /* 0x0000e000ff027b82 */ /* 0x000e220000000a00 */
[----:B------:R-:W1:Y:S07]  /*0090*/  LDCU.64 UR12, c[0x0][0x358] ;  /* 0x00006b00ff0c77ac */ /* 0x000e6e0008000a00 */
[----:B------:R-:W2:Y:S01]  /*00a0*/  LDC.64 R4, c[0x0][0x388] ;  /* 0x0000e200ff047b82 */ /* 0x000ea20000000a00 */
[----:B0-----:R-:W-:-:S06]  /*00b0*/  IMAD.WIDE R2, R14, 0x4, R2 ;  /* 0x000000040e027825 */ /* 0x001fcc00078e0202 */
[----:B-1----:R-:W3:Y:S01]  /*00c0*/  LDG.E R2, desc[UR12][R2.64] ;  /* 0x0000000c02027981 */ /* 0x002ee2000c1e1900 */
[----:B--2---:R-:W-:-:S06]  /*00d0*/  IMAD.WIDE R4, R14, 0x4, R4 ;  /* 0x000000040e047825 */ /* 0x004fcc00078e0204 */
[----:B------:R-:W2:Y:S01]  /*00e0*/  LDG.E R4, desc[UR12][R4.64] ;  /* 0x0000000c04047981 */ /* 0x000ea2000c1e1900 */
[----:B------:R-:W0:Y:S01]  /*00f0*/  S2UR UR6, SR_CgaCtaId ;  /* 0x00000000000679c3 */ /* 0x000e220000008800 */
[----:B------:R-:W-:Y:S02]  /*0100*/  UMOV UR4, 0x400 ;  /* 0x0000040000047882 */ /* 0x000fe40000000000 */
[----:B------:R-:W-:Y:S01]  /*0110*/  UIADD3 UR5, UPT, UPT, UR4, 0x80, URZ ;  /* 0x0000008004057890 */ /* 0x000fe2000fffe0ff */
[----:B------:R-:W-:Y:S01]  /*0120*/  ISETP.NE.AND P0, PT, R11, RZ, PT ;  /* 0x000000ff0b00720c */ /* 0x000fe20003f05270 */
[----:B------:R-:W-:Y:S01]  /*0130*/  BSSY.RECONVERGENT B0, `(.L_x_0) ;  /* 0x0000137000007945 */ /* 0x000fe20003800200 */
[----:B0-----:R-:W-:Y:S02]  /*0140*/  ULEA UR4, UR6, UR4, 0x18 ;  /* 0x0000000406047291 */ /* 0x001fe4000f8ec0ff */
[----:B------:R-:W-:-:S04]  /*0150*/  ULEA UR5, UR6, UR5, 0x18 ;  /* 0x0000000506057291 */ /* 0x000fc8000f8ec0ff */
[C---:B------:R-:W-:Y:S02]  /*0160*/  LEA R7, R11.reuse, UR4, 0x2 ;  /* 0x000000040b077c11 */ /* 0x040fe4000f8e10ff */
[----:B------:R-:W-:-:S03]  /*0170*/  LEA R9, R11, UR5, 0x2 ;  /* 0x000000050b097c11 */ /* 0x000fc6000f8e10ff */
[----:B---3--:R0:W-:Y:S04]  /*0180*/  STS [R7], R2 ;  /* 0x0000000207007388 */ /* 0x0081e80000000800 */
[----:B--2---:R0:W-:Y:S01]  /*0190*/  STS [R9], R4 ;  /* 0x0000000409007388 */ /* 0x0041e20000000800 */
[----:B------:R-:W-:Y:S06]  /*01a0*/  BAR.SYNC.DEFER_BLOCKING 0x0 ;  /* 0x0000000000007b1d */ /* 0x000fec0000010000 */
[----:B------:R-:W-:Y:S05]  /*01b0*/  @P0 BRA `(.L_x_1) ;  /* 0x0000001000b80947 */ /* 0x000fea0003800000 */
[----:B------:R1:W-:Y:S01]  /*01c0*/  STL.64 [R1], RZ ;  /* 0x000000ff01007387 */ /* 0x0003e20000100a00 */
[C---:B------:R-:W-:Y:S01]  /*01d0*/  ISETP.GE.U32.AND P0, PT, R6.reuse, 0x4, PT ;  /* 0x000000040600780c */ /* 0x040fe20003f06070 */
[----:B0-----:R-:W-:Y:S02]  /*01e0*/  HFMA2 R2, -RZ, RZ, 0, 0 ;  /* 0x00000000ff027431 */ /* 0x001fe400000001ff */
[----:B------:R-:W-:Y:S01]  /*01f0*/  IMAD.MOV.U32 R3, RZ, RZ, R1 ;  /* 0x000000ffff037224 */ /* 0x000fe200078e0001 */
[----:B------:R1:W-:Y:S01]  /*0200*/  STL.64 [R1+0x8], RZ ;  /* 0x000008ff01007387 */ /* 0x0003e20000100a00 */
[----:B------:R-:W-:-:S03]  /*0210*/  LOP3.LUT R0, R6, 0x3, RZ, 0xc0, !PT ;  /* 0x0000000306007812 */ /* 0x000fc600078ec0ff */
[----:B------:R1:W-:Y:S05]  /*0220*/  STL.64 [R1+0x10], RZ ;  /* 0x000010ff01007387 */ /* 0x0003ea0000100a00 */
[----:B------:R-:W-:Y:S05]  /*0230*/  @!P0 BRA `(.L_x_2) ;  /* 0x0000000c00fc8947 */ /* 0x000fea0003800000 */
[C---:B------:R-:W-:Y:S01]  /*0240*/  LOP3.LUT R4, R6.reuse, 0xfffffffc, RZ, 0xc0, !PT ;  /* 0xfffffffc06047812 */ /* 0x040fe200078ec0ff */
[----:B------:R-:W-:Y:S01]  /*0250*/  UIADD3 UR6, UPT, UPT, UR5, 0x8, URZ ;  /* 0x0000000805067890 */ /* 0x000fe2000fffe0ff */
[----:B------:R-:W-:Y:S01]  /*0260*/  LOP3.LUT R2, R6, 0x7fc, RZ, 0xc0, !PT ;  /* 0x000007fc06027812 */ /* 0x000fe200078ec0ff */
[----:B------:R-:W-:Y:S02]  /*0270*/  UIADD3 UR7, UPT, UPT, UR4, 0x8, URZ ;  /* 0x0000000804077890 */ /* 0x000fe4000fffe0ff */
[----:B------:R-:W-:-:S05]  /*0280*/  IMAD.MOV R4, RZ, RZ, -R4 ;  /* 0x000000ffff047224 */ /* 0x000fca00078e0a04 */
[----:B------:R-:W-:-:S13]  /*0290*/  ISETP.GE.AND P0, PT, R4, RZ, PT ;  /* 0x000000ff0400720c */ /* 0x000fda0003f06270 */
[----:B------:R-:W-:Y:S05]  /*02a0*/  @P0 BRA `(.L_x_3) ;  /* 0x0000000c004c0947 */ /* 0x000fea0003800000 */
[----:B------:R-:W-:Y:S01]  /*02b0*/  IMAD.MOV R5, RZ, RZ, -R4 ;  /* 0x000000ffff057224 */ /* 0x000fe200078e0a04 */
[----:B------:R-:W-:-:S04]  /*02c0*/  PLOP3.LUT P0, PT, PT, PT, PT, 0x80, 0x8 ;  /* 0x000000000008781c */ /* 0x000fc80003f0f070 */
[----:B------:R-:W-:-:S13]  /*02d0*/  ISETP.GT.AND P1, PT, R5, 0xc, PT ;  /* 0x0000000c0500780c */ /* 0x000fda0003f24270 */
[----:B------:R-:W-:Y:S05]  /*02e0*/  @!P1 BRA `(.L_x_4) ;  /* 0x0000000800189947 */ /* 0x000fea0003800000 */
[----:B------:R-:W-:-:S13]  /*02f0*/  PLOP3.LUT P0, PT, PT, PT, PT, 0x8, 0x80 ;  /* 0x000000000080781c */ /* 0x000fda0003f0e170 */
.L_x_5:
[----:B--2---:R-:W0:Y:S04]  /*0300*/  LDS.64 R8, [UR6+-0x8] ;  /* 0xfffff806ff087984 */ /* 0x004e280008000a00 */
[----:B------:R-:W2:Y:S01]  /*0310*/  LDS.64 R6, [UR7+-0x8] ;  /* 0xfffff807ff067984 */ /* 0x000ea20008000a00 */
[----:B0-----:R-:W-:-:S05]  /*0320*/  LEA R5, R8, R3, 0x2 ;  /* 0x0000000308057211 */ /* 0x001fca00078e10ff */
[----:B------:R-:W2:Y:S04]  /*0330*/  LDL R11, [R5] ;  /* 0x00000000050b7983 */ /* 0x000ea80000100800 */
[----:B------:R-:W3:Y:S01]  /*0340*/  LDL R8, [R5+0xc] ;  /* 0x00000c0005087983 */ /* 0x000ee20000100800 */
[----:B--2---:R-:W-:Y:S01]  /*0350*/  FADD R6, R6, R11 ;  /* 0x0000000b06067221 */ /* 0x004fe20000000000 */
[----:B------:R-:W-:Y:S02]  /*0360*/  IMAD R11, R9, 0x4, R3 ;  /* 0x00000004090b7824 */ /* 0x000fe400078e0203 */
[----:B---3--:R-:W-:Y:S02]  /*0370*/  VIADD R10, R8, 0x1 ;  /* 0x00000001080a7836 */ /* 0x008fe40000000000 */
[----:B------:R-:W-:Y:S04]  /*0380*/  STL [R5], R6 ;  /* 0x0000000605007387 */ /* 0x000fe80000100800 */
[----:B------:R-:W-:Y:S04]  /*0390*/  STL [R5+0xc], R10 ;  /* 0x00000c0a05007387 */ /* 0x000fe80000100800 */
[----:B------:R-:W2:Y:S04]  /*03a0*/  LDL R12, [R11] ;  /* 0x000000000b0c7983 */ /* 0x000ea80000100800 */
[----:B------:R-:W3:Y:S04]  /*03b0*/  LDL R13, [R11+0xc] ;  /* 0x00000c000b0d7983 */ /* 0x000ee80000100800 */
[----:B------:R-:W0:Y:S01]  /*03c0*/  LDS.64 R8, [UR6] ;  /* 0x00000006ff087984 */ /* 0x000e220008000a00 */
[----:B--2---:R-:W-:-:S03]  /*03d0*/  FADD R12, R12, R7 ;  /* 0x000000070c0c7221 */ /* 0x004fc60000000000 */
[----:B------:R-:W2:Y:S01]  /*03e0*/  LDS.64 R6, [UR7] ;  /* 0x00000007ff067984 */ /* 0x000ea20008000a00 */
[----:B---3--:R-:W-:Y:S01]  /*03f0*/  IADD3 R16, PT, PT, R13, 0x1, RZ ;  /* 0x000000010d107810 */ /* 0x008fe20007ffe0ff */
[----:B0-----:R-:W-:Y:S02]  /*0400*/  IMAD R13, R8, 0x4, R3 ;  /* 0x00000004080d7824 */ /* 0x001fe400078e0203 */
[----:B------:R0:W-:Y:S04]  /*0410*/  STL [R11], R12 ;  /* 0x0000000c0b007387 */ /* 0x0001e80000100800 */
[----:B------:R-:W-:Y:S04]  /*0420*/  STL [R11+0xc], R16 ;  /* 0x00000c100b007387 */ /* 0x000fe80000100800 */
[----:B------:R-:W2:Y:S04]  /*0430*/  LDL R15, [R13] ;  /* 0x000000000d0f7983 */ /* 0x000ea80000100800 */
[----:B------:R-:W3:Y:S01]  /*0440*/  LDL R8, [R13+0xc] ;  /* 0x00000c000d087983 */ /* 0x000ee20000100800 */
[----:B------:R-:W-:Y:S01]  /*0450*/  LEA R5, R9, R3, 0x2 ;  /* 0x0000000309057211 */ /* 0x000fe200078e10ff */
[----:B--2---:R-:W-:Y:S01]  /*0460*/  FADD R6, R6, R15 ;  /* 0x0000000f06067221 */ /* 0x004fe20000000000 */
[----:B---3--:R-:W-:-:S04]  /*0470*/  VIADD R10, R8, 0x1 ;  /* 0x00000001080a7836 */ /* 0x008fc80000000000 */
[----:B------:R-:W-:Y:S04]  /*0480*/  STL [R13], R6 ;  /* 0x000000060d007387 */ /* 0x000fe80000100800 */
[----:B------:R-:W-:Y:S04]  /*0490*/  STL [R13+0xc], R10 ;  /* 0x00000c0a0d007387 */ /* 0x000fe80000100800 */
[----:B------:R-:W2:Y:S04]  /*04a0*/  LDL R18, [R5] ;  /* 0x0000000005127983 */ /* 0x000ea80000100800 */
[----:B0-----:R-:W3:Y:S04]  /*04b0*/  LDL R12, [R5+0xc] ;  /* 0x00000c00050c7983 */ /* 0x001ee80000100800 */
[----:B------:R-:W0:Y:S02]  /*04c0*/  LDS.64 R8, [UR6+0x8] ;  /* 0x00000806ff087984 */ /* 0x000e240008000a00 */
[----:B0-----:R-:W-:-:S02]  /*04d0*/  IMAD R11, R8, 0x4, R3 ;  /* 0x00000004080b7824 */ /* 0x001fc400078e0203 */
[----:B--2---:R-:W-:Y:S02]  /*04e0*/  FADD R18, R18, R7 ;  /* 0x0000000712127221 */ /* 0x004fe40000000000 */
[----:B------:R-:W0:Y:S01]  /*04f0*/  LDS.64 R6, [UR7+0x8] ;  /* 0x00000807ff067984 */ /* 0x000e220008000a00 */
[----:B---3--:R-:W-:-:S03]  /*0500*/  VIADD R12, R12, 0x1 ;  /* 0x000000010c0c7836 */ /* 0x008fc60000000000 */
[----:B------:R-:W-:Y:S04]  /*0510*/  STL [R5], R18 ;  /* 0x0000001205007387 */ /* 0x000fe80000100800 */
[----:B------:R-:W-:Y:S04]  /*0520*/  STL [R5+0xc], R12 ;  /* 0x00000c0c05007387 */ /* 0x000fe80000100800 */
[----:B------:R-:W0:Y:S04]  /*0530*/  LDL R15, [R11] ;  /* 0x000000000b0f7983 */ /* 0x000e280000100800 */
[----:B------:R-:W2:Y:S01]  /*0540*/  LDL R8, [R11+0xc] ;  /* 0x00000c000b087983 */ /* 0x000ea20000100800 */
[----:B------:R-:W-:-:S02]  /*0550*/  IMAD R13, R9, 0x4, R3 ;  /* 0x00000004090d7824 */ /* 0x000fc400078e0203 */
[----:B0-----:R-:W-:Y:S01]  /*0560*/  FADD R6, R6, R15 ;  /* 0x0000000f06067221 */ /* 0x001fe20000000000 */
[----:B--2---:R-:W-:-:S04]  /*0570*/  IADD3 R10, PT, PT, R8, 0x1, RZ ;  /* 0x00000001080a7810 */ /* 0x004fc80007ffe0ff */
[----:B------:R-:W-:Y:S04]  /*0580*/  STL [R11], R6 ;  /* 0x000000060b007387 */ /* 0x000fe80000100800 */
[----:B------:R-:W-:Y:S04]  /*0590*/  STL [R11+0xc], R10 ;  /* 0x00000c0a0b007387 */ /* 0x000fe80000100800 */
[----:B------:R-:W2:Y:S04]  /*05a0*/  LDL R16, [R13] ;  /* 0x000000000d107983 */ /* 0x000ea80000100800 */
[----:B------:R-:W3:Y:S04]  /*05b0*/  LDL R15, [R13+0xc] ;  /* 0x00000c000d0f7983 */ /* 0x000ee80000100800 */
[----:B------:R-:W0:Y:S02]  /*05c0*/  LDS.64 R8, [UR6+0x10] ;  /* 0x00001006ff087984 */ /* 0x000e240008000a00 */
[----:B0-----:R-:W-:Y:S01]  /*05d0*/  LEA R5, R8, R3, 0x2 ;  /* 0x0000000308057211 */ /* 0x001fe200078e10ff */
[----:B--2---:R-:W-:-:S02]  /*05e0*/  FADD R16, R16, R7 ;  /* 0x0000000710107221 */ /* 0x004fc40000000000 */
        /* <DEDUP_REMOVED lines=8> */
[----:B--2---:R-:W-:-:S04]  /*0670*/  VIADD R10, R8, 0x1 ;  /* 0x00000001080a7836 */ /* 0x004fc80000000000 */
[----:B------:R-:W-:Y:S04]  /*0680*/  STL [R5], R6 ;  /* 0x0000000605007387 */ /* 0x000fe80000100800 */
[----:B------:R-:W-:Y:S04]  /*0690*/  STL [R5+0xc], R10 ;  /* 0x00000c0a05007387 */ /* 0x000fe80000100800 */
[----:B------:R-:W2:Y:S04]  /*06a0*/  LDL R18, [R11] ;  /* 0x000000000b127983 */ /* 0x000ea80000100800 */
[----:B------:R-:W3:Y:S04]  /*06b0*/  LDL R15, [R11+0xc] ;  /* 0x00000c000b0f7983 */ /* 0x000ee80000100800 */
[----:B------:R-:W0:Y:S02]  /*06c0*/  LDS.64 R8, [UR6+0x18] ;  /* 0x00001806ff087984 */ /* 0x000e240008000a00 */
[----:B0-----:R-:W-:-:S02]  /*06d0*/  IMAD R13, R8, 0x4, R3 ;  /* 0x00000004080d7824 */ /* 0x001fc400078e0203 */
[----:B--2---:R-:W-:Y:S02]  /*06e0*/  FADD R18, R18, R7 ;  /* 0x0000000712127221 */ /* 0x004fe40000000000 */
[----:B------:R-:W0:Y:S01]  /*06f0*/  LDS.64 R6, [UR7+0x18] ;  /* 0x00001807ff067984 */ /* 0x000e220008000a00 */
[----:B---3--:R-:W-:-:S03]  /*0700*/  IADD3 R12, PT, PT, R15, 0x1, RZ ;  /* 0x000000010f0c7810 */ /* 0x008fc60007ffe0ff */
[----:B------:R-:W-:Y:S04]  /*0710*/  STL [R11], R18 ;  /* 0x000000120b007387 */ /* 0x000fe80000100800 */
[----:B------:R-:W-:Y:S04]  /*0720*/  STL [R11+0xc], R12 ;  /* 0x00000c0c0b007387 */ /* 0x000fe80000100800 */
[----:B------:R-:W0:Y:S04]  /*0730*/  LDL R15, [R13] ;  /* 0x000000000d0f7983 */ /* 0x000e280000100800 */
[----:B------:R-:W2:Y:S01]  /*0740*/  LDL R8, [R13+0xc] ;  /* 0x00000c000d087983 */ /* 0x000ea20000100800 */
[----:B------:R-:W-:Y:S01]  /*0750*/  LEA R5, R9, R3, 0x2 ;  /* 0x0000000309057211 */ /* 0x000fe200078e10ff */
        /* <DEDUP_REMOVED lines=43> */
[----:B------:R2:W-:Y:S04]  /*0a10*/  STL [R11], R16 ;  /* 0x000000100b007387 */ /* 0x0005e80000100800 */
[----:B------:R2:W-:Y:S04]  /*0a20*/  STL [R11+0xc], R12 ;  /* 0x00000c0c0b007387 */ /* 0x0005e80000100800 */
[----:B------:R-:W0:Y:S04]  /*0a30*/  LDL R13, [R8] ;  /* 0x00000000080d7983 */ /* 0x000e280000100800 */
[----:B------:R-:W3:Y:S01]  /*0a40*/  LDL R15, [R8+0xc] ;  /* 0x00000c00080f7983 */ /* 0x000ee20000100800 */
[----:B------:R-:W-:Y:S01]  /*0a50*/  LEA R9, R9, R3, 0x2 ;  /* 0x0000000309097211 */ /* 0x000fe200078e10ff */
[----:B0-----:R-:W-:Y:S01]  /*0a60*/  FADD R13, R6, R13 ;  /* 0x0000000d060d7221 */ /* 0x001fe20000000000 */
[----:B---3--:R-:W-:-:S04]  /*0a70*/  VIADD R15, R15, 0x1 ;  /* 0x000000010f0f7836 */ /* 0x008fc80000000000 */
[----:B------:R2:W-:Y:S04]  /*0a80*/  STL [R8], R13 ;  /* 0x0000000d08007387 */ /* 0x0005e80000100800 */
[----:B------:R2:W-:Y:S04]  /*0a90*/  STL [R8+0xc], R15 ;  /* 0x00000c0f08007387 */ /* 0x0005e80000100800 */
[----:B------:R-:W3:Y:S04]  /*0aa0*/  LDL R6, [R9] ;  /* 0x0000000009067983 */ /* 0x000ee80000100800 */
[----:B------:R-:W4:Y:S01]  /*0ab0*/  LDL R5, [R9+0xc] ;  /* 0x00000c0009057983 */ /* 0x000f220000100800 */
[----:B------:R-:W-:Y:S01]  /*0ac0*/  VIADD R4, R4, 0x10 ;  /* 0x0000001004047836 */ /* 0x000fe20000000000 */
[----:B------:R-:W-:-:S02]  /*0ad0*/  UIADD3 UR6, UPT, UPT, UR6, 0x40, URZ ;  /* 0x0000004006067890 */ /* 0x000fc4000fffe0ff */
[----:B------:R-:W-:Y:S02]  /*0ae0*/  UIADD3 UR7, UPT, UPT, UR7, 0x40, URZ ;  /* 0x0000004007077890 */ /* 0x000fe4000fffe0ff */
[----:B------:R-:W-:Y:S01]  /*0af0*/  ISETP.GE.AND P1, PT, R4, -0xc, PT ;  /* 0xfffffff40400780c */ /* 0x000fe20003f26270 */
[----:B---3--:R-:W-:Y:S01]  /*0b00*/  FADD R6, R6, R7 ;  /* 0x0000000706067221 */ /* 0x008fe20000000000 */
[----:B----4-:R-:W-:-:S04]  /*0b10*/  VIADD R10, R5, 0x1 ;  /* 0x00000001050a7836 */ /* 0x010fc80000000000 */
[----:B------:R2:W-:Y:S04]  /*0b20*/  STL [R9], R6 ;  /* 0x0000000609007387 */ /* 0x0005e80000100800 */
[----:B------:R2:W-:Y:S03]  /*0b30*/  STL [R9+0xc], R10 ;  /* 0x00000c0a09007387 */ /* 0x0005e60000100800 */
[----:B------:R-:W-:Y:S05]  /*0b40*/  @!P1 BRA `(.L_x_5) ;  /* 0xfffffff400ec9947 */ /* 0x000fea000383ffff */
.L_x_4:
[----:B------:R-:W-:-:S04]  /*0b50*/  IADD3 R5, PT, PT, -R4, RZ, RZ ;  /* 0x000000ff04057210 */ /* 0x000fc80007ffe1ff */
[----:B------:R-:W-:-:S13]  /*0b60*/  ISETP.GT.AND P1, PT, R5, 0x4, PT ;  /* 0x000000040500780c */ /* 0x000fda0003f24270 */
[----:B------:R-:W-:Y:S05]  /*0b70*/  @!P1 BRA `(.L_x_6) ;  /* 0x0000000400109947 */ /* 0x000fea0003800000 */
[----:B--2---:R-:W0:Y:S04]  /*0b80*/  LDS.64 R8, [UR6+-0x8] ;  /* 0xfffff806ff087984 */ /* 0x004e280008000a00 */
[----:B------:R-:W2:Y:S01]  /*0b90*/  LDS.64 R6, [UR7+-0x8] ;  /* 0xfffff807ff067984 */ /* 0x000ea20008000a00 */
[----:B0-----:R-:W-:-:S05]  /*0ba0*/  IMAD R5, R8, 0x4, R3 ;  /* 0x0000000408057824 */ /* 0x001fca00078e0203 */
[----:B------:R-:W2:Y:S04]  /*0bb0*/  LDL R11, [R5] ;  /* 0x00000000050b7983 */ /* 0x000ea80000100800 */
[----:B------:R-:W3:Y:S01]  /*0bc0*/  LDL R8, [R5+0xc] ;  /* 0x00000c0005087983 */ /* 0x000ee20000100800 */
[----:B--2---:R-:W-:Y:S01]  /*0bd0*/  FADD R6, R6, R11 ;  /* 0x0000000b06067221 */ /* 0x004fe20000000000 */
[----:B------:R-:W-:Y:S01]  /*0be0*/  LEA R11, R9, R3, 0x2 ;  /* 0x00000003090b7211 */ /* 0x000fe200078e10ff */
[----:B---3--:R-:W-:-:S03]  /*0bf0*/  VIADD R10, R8, 0x1 ;  /* 0x00000001080a7836 */ /* 0x008fc60000000000 */
[----:B------:R-:W-:Y:S04]  /*0c00*/  STL [R5], R6 ;  /* 0x0000000605007387 */ /* 0x000fe80000100800 */
[----:B------:R-:W-:Y:S04]  /*0c10*/  STL [R5+0xc], R10 ;  /* 0x00000c0a05007387 */ /* 0x000fe80000100800 */
[----:B------:R-:W2:Y:S04]  /*0c20*/  LDL R12, [R11] ;  /* 0x000000000b0c7983 */ /* 0x000ea80000100800 */
[----:B------:R-:W3:Y:S04]  /*0c30*/  LDL R13, [R11+0xc] ;  /* 0x00000c000b0d7983 */ /* 0x000ee80000100800 */
[----:B------:R-:W0:Y:S01]  /*0c40*/  LDS.64 R8, [UR6] ;  /* 0x00000006ff087984 */ /* 0x000e220008000a00 */
[----:B--2---:R-:W-:-:S03]  /*0c50*/  FADD R12, R12, R7 ;  /* 0x000000070c0c7221 */ /* 0x004fc60000000000 */
[----:B------:R-:W2:Y:S01]  /*0c60*/  LDS.64 R6, [UR7] ;  /* 0x00000007ff067984 */ /* 0x000ea20008000a00 */
[----:B---3--:R-:W-:Y:S02]  /*0c70*/  VIADD R16, R13, 0x1 ;  /* 0x000000010d107836 */ /* 0x008fe40000000000 */
[--C-:B0-----:R-:W-:Y:S01]  /*0c80*/  IMAD R13, R8, 0x4, R3.reuse ;  /* 0x00000004080d7824 */ /* 0x101fe200078e0203 */
[----:B------:R0:W-:Y:S04]  /*0c90*/  STL [R11], R12 ;  /* 0x0000000c0b007387 */ /* 0x0001e80000100800 */
[----:B------:R-:W-:Y:S04]  /*0ca0*/  STL [R11+0xc], R16 ;  /* 0x00000c100b007387 */ /* 0x000fe80000100800 */
[----:B------:R-:W2:Y:S04]  /*0cb0*/  LDL R15, [R13] ;  /* 0x000000000d0f7983 */ /* 0x000ea80000100800 */
[----:B------:R-:W3:Y:S01]  /*0cc0*/  LDL R8, [R13+0xc] ;  /* 0x00000c000d087983 */ /* 0x000ee20000100800 */
[----:B------:R-:W-:-:S02]  /*0cd0*/  IMAD R5, R9, 0x4, R3 ;  /* 0x0000000409057824 */ /* 0x000fc400078e0203 */
[----:B--2---:R-:W-:Y:S01]  /*0ce0*/  FADD R6, R6, R15 ;  /* 0x0000000f06067221 */ /* 0x004fe20000000000 */
[----:B---3--:R-:W-:-:S04]  /*0cf0*/  IADD3 R10, PT, PT, R8, 0x1, RZ ;  /* 0x00000001080a7810 */ /* 0x008fc80007ffe0ff */
[----:B------:R-:W-:Y:S04]  /*0d00*/  STL [R13], R6 ;  /* 0x000000060d007387 */ /* 0x000fe80000100800 */
[----:B------:R-:W-:Y:S04]  /*0d10*/  STL [R13+0xc], R10 ;  /* 0x00000c0a0d007387 */ /* 0x000fe80000100800 */
[----:B------:R-:W2:Y:S04]  /*0d20*/  LDL R18, [R5] ;  /* 0x0000000005127983 */ /* 0x000ea80000100800 */
[----:B0-----:R-:W3:Y:S04]  /*0d30*/  LDL R12, [R5+0xc] ;  /* 0x00000c00050c7983 */ /* 0x001ee80000100800 */
        /* <DEDUP_REMOVED lines=21> */
[----:B------:R3:W-:Y:S04]  /*0e90*/  STL [R13], R16 ;  /* 0x000000100d007387 */ /* 0x0007e80000100800 */
[----:B------:R3:W-:Y:S04]  /*0ea0*/  STL [R13+0xc], R12 ;  /* 0x00000c0c0d007387 */ /* 0x0007e80000100800 */
[----:B------:R-:W0:Y:S04]  /*0eb0*/  LDL R5, [R8] ;  /* 0x0000000008057983 */ /* 0x000e280000100800 */
[----:B------:R-:W2:Y:S01]  /*0ec0*/  LDL R15, [R8+0xc] ;  /* 0x00000c00080f7983 */ /* 0x000ea20000100800 */
[----:B------:R-:W-:Y:S01]  /*0ed0*/  LEA R9, R9, R3, 0x2 ;  /* 0x0000000309097211 */ /* 0x000fe200078e10ff */
[----:B0-----:R-:W-:Y:S01]  /*0ee0*/  FADD R5, R6, R5 ;  /* 0x0000000506057221 */ /* 0x001fe20000000000 */
[----:B--2---:R-:W-:-:S04]  /*0ef0*/  VIADD R15, R15, 0x1 ;  /* 0x000000010f0f7836 */ /* 0x004fc80000000000 */
[----:B------:R3:W-:Y:S04]  /*0f00*/  STL [R8], R5 ;  /* 0x0000000508007387 */ /* 0x0007e80000100800 */
[----:B------:R3:W-:Y:S04]  /*0f10*/  STL [R8+0xc], R15 ;  /* 0x00000c0f08007387 */ /* 0x0007e80000100800 */
[----:B------:R-:W2:Y:S04]  /*0f20*/  LDL R6, [R9] ;  /* 0x0000000009067983 */ /* 0x000ea80000100800 */
[----:B------:R-:W4:Y:S01]  /*0f30*/  LDL R10, [R9+0xc] ;  /* 0x00000c00090a7983 */ /* 0x000f220000100800 */
[----:B------:R-:W-:Y:S01]  /*0f40*/  PLOP3.LUT P0, PT, PT, PT, PT, 0x8, 0x80 ;  /* 0x000000000080781c */ /* 0x000fe20003f0e170 */
[----:B------:R-:W-:Y:S01]  /*0f50*/  UIADD3 UR6, UPT, UPT, UR6, 0x20, URZ ;  /* 0x0000002006067890 */ /* 0x000fe2000fffe0ff */
[----:B------:R-:W-:Y:S01]  /*0f60*/  IADD3 R4, PT, PT, R4, 0x8, RZ ;  /* 0x0000000804047810 */ /* 0x000fe20007ffe0ff */
[----:B------:R-:W-:Y:S01]  /*0f70*/  UIADD3 UR7, UPT, UPT, UR7, 0x20, URZ ;  /* 0x0000002007077890 */ /* 0x000fe2000fffe0ff */
[----:B--2---:R-:W-:Y:S01]  /*0f80*/  FADD R6, R6, R7 ;  /* 0x0000000706067221 */ /* 0x004fe20000000000 */
[----:B----4-:R-:W-:-:S04]  /*0f90*/  VIADD R10, R10, 0x1 ;  /* 0x000000010a0a7836 */ /* 0x010fc80000000000 */
[----:B------:R3:W-:Y:S04]  /*0fa0*/  STL [R9], R6 ;  /* 0x0000000609007387 */ /* 0x0007e80000100800 */
[----:B------:R3:W-:Y:S02]  /*0fb0*/  STL [R9+0xc], R10 ;  /* 0x00000c0a09007387 */ /* 0x0007e40000100800 */
.L_x_6:
[----:B------:R-:W-:-:S13]  /*0fc0*/  ISETP.NE.OR P0, PT, R4, RZ, P0 ;  /* 0x000000ff0400720c */ /* 0x000fda0000705670 */
[----:B------:R-:W-:Y:S05]  /*0fd0*/  @!P0 BRA `(.L_x_2) ;  /* 0x0000000000948947 */ /* 0x000fea0003800000 */
.L_x_3:
[----:B--234-:R-:W0:Y:S04]  /*0fe0*/  LDS.64 R8, [UR6+-0x8] ;  /* 0xfffff806ff087984 */ /* 0x01ce280008000a00 */
[----:B------:R-:W2:Y:S01]  /*0ff0*/  LDS.64 R6, [UR7+-0x8] ;  /* 0xfffff807ff067984 */ /* 0x000ea20008000a00 */
[----:B0-----:R-:W-:-:S05]  /*1000*/  IMAD R5, R8, 0x4, R3 ;  /* 0x0000000408057824 */ /* 0x001fca00078e0203 */
[----:B------:R-:W2:Y:S04]  /*1010*/  LDL R11, [R5] ;  /* 0x00000000050b7983 */ /* 0x000ea80000100800 */
[----:B------:R-:W3:Y:S01]  /*1020*/  LDL R8, [R5+0xc] ;  /* 0x00000c0005087983 */ /* 0x000ee20000100800 */
[----:B--2---:R-:W-:Y:S01]  /*1030*/  FADD R6, R6, R11 ;  /* 0x0000000b06067221 */ /* 0x004fe20000000000 */
[----:B------:R-:W-:Y:S01]  /*1040*/  IMAD R11, R9, 0x4, R3 ;  /* 0x00000004090b7824 */ /* 0x000fe200078e0203 */
[----:B---3--:R-:W-:-:S03]  /*1050*/  IADD3 R10, PT, PT, R8, 0x1, RZ ;  /* 0x00000001080a7810 */ /* 0x008fc60007ffe0ff */
[----:B------:R-:W-:Y:S04]  /*1060*/  STL [R5], R6 ;  /* 0x0000000605007387 */ /* 0x000fe80000100800 */
[----:B------:R-:W-:Y:S04]  /*1070*/  STL [R5+0xc], R10 ;  /* 0x00000c0a05007387 */ /* 0x000fe80000100800 */
[----:B------:R-:W2:Y:S04]  /*1080*/  LDL R12, [R11] ;  /* 0x000000000b0c7983 */ /* 0x000ea80000100800 */
[----:B------:R-:W3:Y:S04]  /*1090*/  LDL R13, [R11+0xc] ;  /* 0x00000c000b0d7983 */ /* 0x000ee80000100800 */
[----:B------:R-:W0:Y:S02]  /*10a0*/  LDS.64 R8, [UR6] ;  /* 0x00000006ff087984 */ /* 0x000e240008000a00 */
[----:B0-----:R-:W-:-:S02]  /*10b0*/  IMAD R8, R8, 0x4, R3 ;  /* 0x0000000408087824 */ /* 0x001fc400078e0203 */
[----:B--2---:R-:W-:Y:S02]  /*10c0*/  FADD R12, R12, R7 ;  /* 0x000000070c0c7221 */ /* 0x004fe40000000000 */
[----:B------:R-:W0:Y:S01]  /*10d0*/  LDS.64 R6, [UR7] ;  /* 0x00000007ff067984 */ /* 0x000e220008000a00 */
[----:B---3--:R-:W-:-:S03]  /*10e0*/  IADD3 R16, PT, PT, R13, 0x1, RZ ;  /* 0x000000010d107810 */ /* 0x008fc60007ffe0ff */
[----:B------:R4:W-:Y:S04]  /*10f0*/  STL [R11], R12 ;  /* 0x0000000c0b007387 */ /* 0x0009e80000100800 */
[----:B------:R4:W-:Y:S04]  /*1100*/  STL [R11+0xc], R16 ;  /* 0x00000c100b007387 */ /* 0x0009e80000100800 */
[----:B------:R-:W0:Y:S04]  /*1110*/  LDL R13, [R8] ;  /* 0x00000000080d7983 */ /* 0x000e280000100800 */
[----:B------:R-:W2:Y:S01]  /*1120*/  LDL R15, [R8+0xc] ;  /* 0x00000c00080f7983 */ /* 0x000ea20000100800 */
[----:B------:R-:W-:-:S02]  /*1130*/  IMAD R9, R9, 0x4, R3 ;  /* 0x0000000409097824 */ /* 0x000fc400078e0203 */
[----:B0-----:R-:W-:Y:S01]  /*1140*/  FADD R13, R6, R13 ;  /* 0x0000000d060d7221 */ /* 0x001fe20000000000 */
[----:B--2---:R-:W-:-:S04]  /*1150*/  IADD3 R15, PT, PT, R15, 0x1, RZ ;  /* 0x000000010f0f7810 */ /* 0x004fc80007ffe0ff */
[----:B------:R4:W-:Y:S04]  /*1160*/  STL [R8], R13 ;  /* 0x0000000d08007387 */ /* 0x0009e80000100800 */
[----:B------:R4:W-:Y:S04]  /*1170*/  STL [R8+0xc], R15 ;  /* 0x00000c0f08007387 */ /* 0x0009e80000100800 */
[----:B------:R-:W2:Y:S04]  /*1180*/  LDL R6, [R9] ;  /* 0x0000000009067983 */ /* 0x000ea80000100800 */
[----:B------:R-:W3:Y:S01]  /*1190*/  LDL R5, [R9+0xc] ;  /* 0x00000c0009057983 */ /* 0x000ee20000100800 */
[----:B------:R-:W-:Y:S01]  /*11a0*/  VIADD R4, R4, 0x4 ;  /* 0x0000000404047836 */ /* 0x000fe20000000000 */
[----:B------:R-:W-:-:S02]  /*11b0*/  UIADD3 UR6, UPT, UPT, UR6, 0x10, URZ ;  /* 0x0000001006067890 */ /* 0x000fc4000fffe0ff */
[----:B------:R-:W-:Y:S02]  /*11c0*/  UIADD3 UR7, UPT, UPT, UR7, 0x10, URZ ;  /* 0x0000001007077890 */ /* 0x000fe4000fffe0ff */
[----:B------:R-:W-:Y:S01]  /*11d0*/  ISETP.NE.AND P0, PT, R4, RZ, PT ;  /* 0x000000ff0400720c */ /* 0x000fe20003f05270 */
[----:B--2---:R-:W-:Y:S01]  /*11e0*/  FADD R6, R6, R7 ;  /* 0x0000000706067221 */ /* 0x004fe20000000000 */
[----:B---3--:R-:W-:-:S04]  /*11f0*/  IADD3 R10, PT, PT, R5, 0x1, RZ ;  /* 0x00000001050a7810 */ /* 0x008fc80007ffe0ff */
[----:B------:R4:W-:Y:S04]  /*1200*/  STL [R9], R6 ;  /* 0x0000000609007387 */ /* 0x0009e80000100800 */
[----:B------:R4:W-:Y:S03]  /*1210*/  STL [R9+0xc], R10 ;  /* 0x00000c0a09007387 */ /* 0x0009e60000100800 */
[----:B------:R-:W-:Y:S05]  /*1220*/  @P0 BRA `(.L_x_3) ;  /* 0xfffffffc006c0947 */ /* 0x000fea000383ffff */
.L_x_2:
[----:B------:R-:W-:-:S13]  /*1230*/  ISETP.NE.AND P0, PT, R0, RZ, PT ;  /* 0x000000ff0000720c */ /* 0x000fda0003f05270 */
[----:B------:R-:W-:Y:S05]  /*1240*/  @!P0 BRA `(.L_x_7) ;  /* 0x0000000000448947 */ /* 0x000fea0003800000 */
[----:B------:R-:W-:Y:S02]  /*1250*/  IADD3 R4, PT, PT, -R0, RZ, RZ ;  /* 0x000000ff00047210 */ /* 0x000fe40007ffe1ff */
[C---:B------:R-:W-:Y:S02]  /*1260*/  LEA R0, R2.reuse, UR4, 0x2 ;  /* 0x0000000402007c11 */ /* 0x040fe4000f8e10ff */
[----:B------:R-:W-:-:S07]  /*1270*/  LEA R2, R2, UR5, 0x2 ;  /* 0x0000000502027c11 */ /* 0x000fce000f8e10ff */
.L_x_8:
[----:B0-234-:R-:W0:Y:S04]  /*1280*/  LDS R6, [R2] ;  /* 0x0000000002067984 */ /* 0x01de280000000800 */
[----:B------:R2:W3:Y:S01]  /*1290*/  LDS R5, [R0] ;  /* 0x0000000000057984 */ /* 0x0004e20000000800 */
[----:B0-----:R-:W-:-:S05]  /*12a0*/  IMAD R6, R6, 0x4, R3 ;  /* 0x0000000406067824 */ /* 0x001fca00078e0203 */
[----:B------:R-:W3:Y:S04]  /*12b0*/  LDL R8, [R6] ;  /* 0x0000000006087983 */ /* 0x000ee80000100800 */
[----:B------:R-:W4:Y:S01]  /*12c0*/  LDL R7, [R6+0xc] ;  /* 0x00000c0006077983 */ /* 0x000f220000100800 */
[----:B------:R-:W-:Y:S01]  /*12d0*/  VIADD R4, R4, 0x1 ;  /* 0x0000000104047836 */ /* 0x000fe20000000000 */
[----:B------:R-:W-:Y:S01]  /*12e0*/  IADD3 R2, PT, PT, R2, 0x4, RZ ;  /* 0x0000000402027810 */ /* 0x000fe20007ffe0ff */
[----:B--2---:R-:W-:-:S03]  /*12f0*/  VIADD R0, R0, 0x4 ;  /* 0x0000000400007836 */ /* 0x004fc60000000000 */
[----:B------:R-:W-:Y:S01]  /*1300*/  ISETP.NE.AND P0, PT, R4, RZ, PT ;  /* 0x000000ff0400720c */ /* 0x000fe20003f05270 */
[----:B---3--:R-:W-:Y:S01]  /*1310*/  FADD R5, R5, R8 ;  /* 0x0000000805057221 */ /* 0x008fe20000000000 */
[----:B----4-:R-:W-:-:S04]  /*1320*/  IADD3 R7, PT, PT, R7, 0x1, RZ ;  /* 0x0000000107077810 */ /* 0x010fc80007ffe0ff */
[----:B------:R0:W-:Y:S04]  /*1330*/  STL [R6], R5 ;  /* 0x0000000506007387 */ /* 0x0001e80000100800 */
[----:B------:R0:W-:Y:S03]  /*1340*/  STL [R6+0xc], R7 ;  /* 0x00000c0706007387 */ /* 0x0001e60000100800 */
[----:B------:R-:W-:Y:S05]  /*1350*/  @P0 BRA `(.L_x_8) ;  /* 0xfffffffc00c80947 */ /* 0x000fea000383ffff */
.L_x_7:
[----:B--234-:R-:W2:Y:S01]  /*1360*/  LDL.64 R16, [R1] ;  /* 0x0000000001107983 */ /* 0x01cea20000100a00 */
[----:B------:R-:W3:Y:S03]  /*1370*/  LDCU.128 UR8, c[0x0][0x390] ;  /* 0x00007200ff0877ac */ /* 0x000ee60008000c00 */
[----:B------:R-:W4:Y:S04]  /*1380*/  LDL.64 R12, [R1+0x8] ;  /* 0x00000800010c7983 */ /* 0x000f280000100a00 */
[----:B------:R-:W5:Y:S01]  /*1390*/  LDL.64 R8, [R1+0x10] ;  /* 0x0000100001087983 */ /* 0x000f620000100a00 */
[----:B------:R-:W2:Y:S08]  /*13a0*/  LDC.64 R2, c[0x0][0x390] ;  /* 0x0000e400ff027b82 */ /* 0x000eb00000000a00 */
[----:B0-----:R-:W4:Y:S01]  /*13b0*/  LDC.64 R4, c[0x0][0x398] ;  /* 0x0000e600ff047b82 */ /* 0x001f220000000a00 */
[----:B---3--:R-:W-:-:S02]  /*13c0*/  UIADD3 UR6, UP0, UPT, UR8, 0x4, URZ ;  /* 0x0000000408067890 */ /* 0x008fc4000ff1e0ff */
[----:B------:R-:W-:Y:S02]  /*13d0*/  UIADD3 UR8, UP1, UPT, UR10, 0x4, URZ ;  /* 0x000000040a087890 */ /* 0x000fe4000ff3e0ff */
[----:B------:R-:W-:Y:S02]  /*13e0*/  UIADD3.X UR7, UPT, UPT, URZ, UR9, URZ, UP0, !UPT ;  /* 0x00000009ff077290 */ /* 0x000fe400087fe4ff */
[----:B------:R-:W-:Y:S01]  /*13f0*/  UIADD3.X UR9, UPT, UPT, URZ, UR11, URZ, UP1, !UPT ;  /* 0x0000000bff097290 */ /* 0x000fe20008ffe4ff */
[----:B------:R-:W-:Y:S01]  /*1400*/  MOV R6, UR6 ;  /* 0x0000000600067c02 */ /* 0x000fe20008000f00 */
[----:B------:R-:W-:Y:S02]  /*1410*/  IMAD.U32 R10, RZ, RZ, UR8 ;  /* 0x00000008ff0a7e24 */ /* 0x000fe4000f8e00ff */
[----:B------:R-:W-:Y:S02]  /*1420*/  MOV R7, UR7 ;  /* 0x0000000700077c02 */ /* 0x000fe40008000f00 */
[----:B------:R-:W-:Y:S01]  /*1430*/  IMAD.U32 R11, RZ, RZ, UR9 ;  /* 0x00000009ff0b7e24 */ /* 0x000fe2000f8e00ff */
[----:B--2---:R2:W-:Y:S04]  /*1440*/  REDG.E.ADD.F32.FTZ.RN.STRONG.GPU desc[UR12][R2.64], R16 ;  /* 0x00000010020079a6 */ /* 0x0045e8000c12f30c */
[----:B----4-:R2:W-:Y:S04]  /*1450*/  REDG.E.ADD.STRONG.GPU desc[UR12][R4.64], R13 ;  /* 0x0000000d0400798e */ /* 0x0105e8000c12e10c */
[----:B------:R2:W-:Y:S04]  /*1460*/  REDG.E.ADD.F32.FTZ.RN.STRONG.GPU desc[UR12][R6.64], R17 ;  /* 0x00000011060079a6 */ /* 0x0005e8000c12f30c */
[----:B-----5:R2:W-:Y:S04]  /*1470*/  REDG.E.ADD.STRONG.GPU desc[UR12][R10.64], R8 ;  /* 0x000000080a00798e */ /* 0x0205e8000c12e10c */
[----:B------:R2:W-:Y:S04]  /*1480*/  REDG.E.ADD.F32.FTZ.RN.STRONG.GPU desc[UR12][R6.64+0x4], R12 ;  /* 0x0000040c060079a6 */ /* 0x0005e8000c12f30c */
[----:B------:R2:W-:Y:S02]  /*1490*/  REDG.E.ADD.STRONG.GPU desc[UR12][R10.64+0x4], R9 ;  /* 0x000004090a00798e */ /* 0x0005e4000c12e10c */
.L_x_1:
[----:B------:R-:W-:Y:S05]  /*14a0*/  BSYNC.RECONVERGENT B0 ;  /* 0x0000000000007941 */ /* 0x000fea0003800200 */
.L_x_0:
[----:B------:R-:W-:Y:S01]  /*14b0*/  BAR.SYNC.DEFER_BLOCKING 0x0 ;  /* 0x0000000000007b1d */ /* 0x000fe20000010000 */
[----:B------:R-:W-:-:S13]  /*14c0*/  ISETP.GT.AND P0, PT, R14, 0x2, PT ;  /* 0x000000020e00780c */ /* 0x000fda0003f04270 */
[----:B------:R-:W-:Y:S05]  /*14d0*/  @P0 EXIT ;  /* 0x000000000000094d */ /* 0x000fea0003800000 */
[----:B0-2---:R-:W0:Y:S08]  /*14e0*/  LDC.64 R2, c[0x0][0x398] ;  /* 0x0000e600ff027b82 */ /* 0x005e300000000a00 */
[----:B------:R-:W2:Y:S01]  /*14f0*/  LDC.64 R4, c[0x0][0x390] ;  /* 0x0000e400ff047b82 */ /* 0x000ea20000000a00 */
[----:B0-----:R-:W-:-:S06]  /*1500*/  IMAD.WIDE R2, R14, 0x4, R2 ;  /* 0x000000040e027825 */ /* 0x001fcc00078e0202 */
[----:B------:R-:W3:Y:S01]  /*1510*/  LDG.E R2, desc[UR12][R2.64] ;  /* 0x0000000c02027981 */ /* 0x000ee2000c1e1900 */
[----:B--2---:R-:W-:-:S05]  /*1520*/  IMAD.WIDE R14, R14, 0x4, R4 ;  /* 0x000000040e0e7825 */ /* 0x004fca00078e0204 */
[----:B------:R-:W2:Y:S01]  /*1530*/  LDG.E R0, desc[UR12][R14.64] ;  /* 0x0000000c0e007981 */ /* 0x000ea2000c1e1900 */
[----:B------:R-:W-:Y:S01]  /*1540*/  BSSY.RECONVERGENT B0, `(.L_x_9) ;  /* 0x000000d000007945 */ /* 0x000fe20003800200 */
[----:B---3--:R-:W-:-:S04]  /*1550*/  I2FP.F32.S32 R3, R2 ;  /* 0x0000000200037245 */ /* 0x008fc80000201400 */
[----:B------:R-:W0:Y:S08]  /*1560*/  MUFU.RCP R4, R3 ;  /* 0x0000000300047308 */ /* 0x000e300000001000 */
[----:B--2---:R-:W2:Y:S01]  /*1570*/  FCHK P0, R0, R3 ;  /* 0x0000000300007302 */ /* 0x004ea20000000000 */
[----:B0-----:R-:W-:-:S04]  /*1580*/  FFMA R5, -R3, R4, 1 ;  /* 0x3f80000003057423 */ /* 0x001fc80000000104 */
[----:B------:R-:W-:-:S04]  /*1590*/  FFMA R5, R4, R5, R4 ;  /* 0x0000000504057223 */ /* 0x000fc80000000004 */
[----:B------:R-:W-:-:S04]  /*15a0*/  FFMA R4, R0, R5, RZ ;  /* 0x0000000500047223 */ /* 0x000fc800000000ff */
[----:B------:R-:W-:-:S04]  /*15b0*/  FFMA R6, -R3, R4, R0 ;  /* 0x0000000403067223 */ /* 0x000fc80000000100 */
[----:B------:R-:W-:Y:S01]  /*15c0*/  FFMA R5, R5, R6, R4 ;  /* 0x0000000605057223 */ /* 0x000fe20000000004 */
[----:B--2---:R-:W-:Y:S06]  /*15d0*/  @!P0 BRA `(.L_x_10) ;  /* 0x00000000000c8947 */ /* 0x004fec0003800000 */
[----:B------:R-:W-:-:S07]  /*15e0*/  MOV R2, 0x1600 ;  /* 0x0000160000027802 */ /* 0x000fce0000000f00 */
[----:B-1----:R-:W-:Y:S05]  /*15f0*/  CALL.REL.NOINC `($__internal_0_$__cuda_sm3x_div_rn_noftz_f32_slowpath) ;  /* 0x0000000000107944 */ /* 0x002fea0003c00000 */
[----:B------:R-:W-:-:S07]  /*1600*/  MOV R5, R0 ;  /* 0x0000000000057202 */ /* 0x000fce0000000f00 */
.L_x_10:
[----:B------:R-:W-:Y:S05]  /*1610*/  BSYNC.RECONVERGENT B0 ;  /* 0x0000000000007941 */ /* 0x000fea0003800200 */
.L_x_9:
[----:B------:R-:W-:Y:S01]  /*1620*/  STG.E desc[UR12][R14.64], R5 ;  /* 0x000000050e007986 */ /* 0x000fe2000c10190c */
[----:B------:R-:W-:Y:S05]  /*1630*/  EXIT ;  /* 0x000000000000794d */ /* 0x000fea0003800000 */
        .weak           $__internal_0_$__cuda_sm3x_div_rn_noftz_f32_slowpath
        .type           $__internal_0_$__cuda_sm3x_div_rn_noftz_f32_slowpath,@function
        .size           $__internal_0_$__cuda_sm3x_div_rn_noftz_f32_slowpath,(.L_x_34 - $__internal_0_$__cuda_sm3x_div_rn_noftz_f32_slowpath)
$__internal_0_$__cuda_sm3x_div_rn_noftz_f32_slowpath:
[----:B------:R-:W-:Y:S01]  /*1640*/  SHF.R.U32.HI R5, RZ, 0x17, R3 ;  /* 0x00000017ff057819 */ /* 0x000fe20000011603 */
[----:B------:R-:W-:Y:S01]  /*1650*/  BSSY.RECONVERGENT B1, `(.L_x_11) ;  /* 0x0000064000017945 */ /* 0x000fe20003800200 */
[--C-:B------:R-:W-:Y:S01]  /*1660*/  SHF.R.U32.HI R4, RZ, 0x17, R0.reuse ;  /* 0x00000017ff047819 */ /* 0x100fe20000011600 */
[----:B------:R-:W-:Y:S01]  /*1670*/  IMAD.MOV.U32 R6, RZ, RZ, R0 ;  /* 0x000000ffff067224 */ /* 0x000fe200078e0000 */
[----:B------:R-:W-:Y:S02]  /*1680*/  LOP3.LUT R5, R5, 0xff, RZ, 0xc0, !PT ;  /* 0x000000ff05057812 */ /* 0x000fe400078ec0ff */
[----:B------:R-:W-:Y:S02]  /*1690*/  LOP3.LUT R4, R4, 0xff, RZ, 0xc0, !PT ;  /* 0x000000ff04047812 */ /* 0x000fe400078ec0ff */
[----:B------:R-:W-:Y:S01]  /*16a0*/  MOV R7, R3 ;  /* 0x0000000300077202 */ /* 0x000fe20000000f00 */
[----:B------:R-:W-:Y:S01]  /*16b0*/  VIADD R10, R5, 0xffffffff ;  /* 0xffffffff050a7836 */ /* 0x000fe20000000000 */
[----:B------:R-:W-:-:S04]  /*16c0*/  IADD3 R9, PT, PT, R4, -0x1, RZ ;  /* 0xffffffff04097810 */ /* 0x000fc80007ffe0ff */
[----:B------:R-:W-:-:S04]  /*16d0*/  ISETP.GT.U32.AND P0, PT, R10, 0xfd, PT ;  /* 0x000000fd0a00780c */ /* 0x000fc80003f04070 */
[----:B------:R-:W-:-:S13]  /*16e0*/  ISETP.GT.U32.OR P0, PT, R9, 0xfd, P0 ;  /* 0x000000fd0900780c */ /* 0x000fda0000704470 */
[----:B------:R-:W-:Y:S01]  /*16f0*/  @!P0 IMAD.MOV.U32 R8, RZ, RZ, RZ ;  /* 0x000000ffff088224 */ /* 0x000fe200078e00ff */
[----:B------:R-:W-:Y:S06]  /*1700*/  @!P0 BRA `(.L_x_12) ;  /* 0x00000000005c8947 */ /* 0x000fec0003800000 */
[----:B------:R-:W-:Y:S02]  /*1710*/  FSETP.GTU.FTZ.AND P0, PT, |R0|, +INF , PT ;  /* 0x7f8000000000780b */ /* 0x000fe40003f1c200 */
[----:B------:R-:W-:-:S04]  /*1720*/  FSETP.GTU.FTZ.AND P1, PT, |R3|, +INF , PT ;  /* 0x7f8000000300780b */ /* 0x000fc80003f3c200 */
[----:B------:R-:W-:-:S13]  /*1730*/  PLOP3.LUT P0, PT, P0, P1, PT, 0xf8, 0x8f ;  /* 0x00000000008f781c */ /* 0x000fda0000703f70 */
[----:B------:R-:W-:Y:S05]  /*1740*/  @P0 BRA `(.L_x_13) ;  /* 0x00000004004c0947 */ /* 0x000fea0003800000 */
[----:B------:R-:W-:-:S13]  /*1750*/  LOP3.LUT P0, RZ, R7, 0x7fffffff, R6, 0xc8, !PT ;  /* 0x7fffffff07ff7812 */ /* 0x000fda000780c806 */
[----:B------:R-:W-:Y:S05]  /*1760*/  @!P0 BRA `(.L_x_14) ;  /* 0x00000004003c8947 */ /* 0x000fea0003800000 */
[C---:B------:R-:W-:Y:S02]  /*1770*/  FSETP.NEU.FTZ.AND P2, PT, |R0|.reuse, +INF , PT ;  /* 0x7f8000000000780b */ /* 0x040fe40003f5d200 */
[----:B------:R-:W-:Y:S02]  /*1780*/  FSETP.NEU.FTZ.AND P1, PT, |R3|, +INF , PT ;  /* 0x7f8000000300780b */ /* 0x000fe40003f3d200 */
[----:B------:R-:W-:-:S11]  /*1790*/  FSETP.NEU.FTZ.AND P0, PT, |R0|, +INF , PT ;  /* 0x7f8000000000780b */ /* 0x000fd60003f1d200 */
[----:B------:R-:W-:Y:S05]  /*17a0*/  @!P1 BRA !P2, `(.L_x_14) ;  /* 0x00000004002c9947 */ /* 0x000fea0005000000 */
[----:B------:R-:W-:-:S04]  /*17b0*/  LOP3.LUT P2, RZ, R6, 0x7fffffff, RZ, 0xc0, !PT ;  /* 0x7fffffff06ff7812 */ /* 0x000fc8000784c0ff */
[----:B------:R-:W-:-:S13]  /*17c0*/  PLOP3.LUT P1, PT, P1, P2, PT, 0x2f, 0xf2 ;  /* 0x0000000000f2781c */ /* 0x000fda0000f24577 */
[----:B------:R-:W-:Y:S05]  /*17d0*/  @P1 BRA `(.L_x_15) ;  /* 0x0000000400181947 */ /* 0x000fea0003800000 */
[----:B------:R-:W-:-:S04]  /*17e0*/  LOP3.LUT P1, RZ, R7, 0x7fffffff, RZ, 0xc0, !PT ;  /* 0x7fffffff07ff7812 */ /* 0x000fc8000782c0ff */
[----:B------:R-:W-:-:S13]  /*17f0*/  PLOP3.LUT P0, PT, P0, P1, PT, 0x2f, 0xf2 ;  /* 0x0000000000f2781c */ /* 0x000fda0000702577 */
[----:B------:R-:W-:Y:S05]  /*1800*/  @P0 BRA `(.L_x_16) ;  /* 0x0000000400000947 */ /* 0x000fea0003800000 */
[----:B------:R-:W-:Y:S02]  /*1810*/  ISETP.GE.AND P0, PT, R9, RZ, PT ;  /* 0x000000ff0900720c */ /* 0x000fe40003f06270 */
[----:B------:R-:W-:-:S11]  /*1820*/  ISETP.GE.AND P1, PT, R10, RZ, PT ;  /* 0x000000ff0a00720c */ /* 0x000fd60003f26270 */
[----:B------:R-:W-:Y:S01]  /*1830*/  @P0 MOV R8, RZ ;  /* 0x000000ff00080202 */ /* 0x000fe20000000f00 */
[----:B------:R-:W-:Y:S02]  /*1840*/  @!P0 IMAD.MOV.U32 R8, RZ, RZ, -0x40 ;  /* 0xffffffc0ff088424 */ /* 0x000fe400078e00ff */
[----:B------:R-:W-:Y:S01]  /*1850*/  @!P0 FFMA R6, R0, 1.84467440737095516160e+19, RZ ;  /* 0x5f80000000068823 */ /* 0x000fe200000000ff */
[----:B------:R-:W-:Y:S02]  /*1860*/  @!P1 FFMA R7, R3, 1.84467440737095516160e+19, RZ ;  /* 0x5f80000003079823 */ /* 0x000fe400000000ff */
[----:B------:R-:W-:-:S07]  /*1870*/  @!P1 IADD3 R8, PT, PT, R8, 0x40, RZ ;  /* 0x0000004008089810 */ /* 0x000fce0007ffe0ff */
.L_x_12:
[----:B------:R-:W-:Y:S01]  /*1880*/  LEA R0, R5, 0xc0800000, 0x17 ;  /* 0xc080000005007811 */ /* 0x000fe200078eb8ff */
[----:B------:R-:W-:Y:S01]  /*1890*/  BSSY.RECONVERGENT B2, `(.L_x_17) ;  /* 0x0000036000027945 */ /* 0x000fe20003800200 */
[----:B------:R-:W-:-:S03]  /*18a0*/  IADD3 R4, PT, PT, R4, -0x7f, RZ ;  /* 0xffffff8104047810 */ /* 0x000fc60007ffe0ff */
[----:B------:R-:W-:Y:S01]  /*18b0*/  IMAD.IADD R7, R7, 0x1, -R0 ;  /* 0x0000000107077824 */ /* 0x000fe200078e0a00 */
[C---:B------:R-:W-:Y:S01]  /*18c0*/  IADD3 R5, PT, PT, R4.reuse, 0x7f, -R5 ;  /* 0x0000007f04057810 */ /* 0x040fe20007ffe805 */
[----:B------:R-:W-:Y:S02]  /*18d0*/  IMAD R0, R4, -0x800000, R6 ;  /* 0xff80000004007824 */ /* 0x000fe400078e0206 */
[----:B------:R-:W0:Y:S01]  /*18e0*/  MUFU.RCP R3, R7 ;  /* 0x0000000700037308 */ /* 0x000e220000001000 */
[----:B------:R-:W-:Y:S01]  /*18f0*/  FADD.FTZ R9, -R7, -RZ ;  /* 0x800000ff07097221 */ /* 0x000fe20000010100 */
[----:B------:R-:W-:-:S03]  /*1900*/  IMAD.IADD R5, R5, 0x1, R8 ;  /* 0x0000000105057824 */ /* 0x000fc600078e0208 */
[----:B0-----:R-:W-:-:S04]  /*1910*/  FFMA R10, R3, R9, 1 ;  /* 0x3f800000030a7423 */ /* 0x001fc80000000009 */
[----:B------:R-:W-:-:S04]  /*1920*/  FFMA R10, R3, R10, R3 ;  /* 0x0000000a030a7223 */ /* 0x000fc80000000003 */
[----:B------:R-:W-:-:S04]  /*1930*/  FFMA R3, R0, R10, RZ ;  /* 0x0000000a00037223 */ /* 0x000fc800000000ff */
[----:B------:R-:W-:-:S04]  /*1940*/  FFMA R6, R9, R3, R0 ;  /* 0x0000000309067223 */ /* 0x000fc80000000000 */
[----:B------:R-:W-:-:S04]  /*1950*/  FFMA R11, R10, R6, R3 ;  /* 0x000000060a0b7223 */ /* 0x000fc80000000003 */
[----:B------:R-:W-:-:S04]  /*1960*/  FFMA R6, R9, R11, R0 ;  /* 0x0000000b09067223 */ /* 0x000fc80000000000 */
[----:B------:R-:W-:-:S05]  /*1970*/  FFMA R0, R10, R6, R11 ;  /* 0x000000060a007223 */ /* 0x000fca000000000b */
[----:B------:R-:W-:-:S04]  /*1980*/  SHF.R.U32.HI R3, RZ, 0x17, R0 ;  /* 0x00000017ff037819 */ /* 0x000fc80000011600 */
[----:B------:R-:W-:-:S04]  /*1990*/  LOP3.LUT R3, R3, 0xff, RZ, 0xc0, !PT ;  /* 0x000000ff03037812 */ /* 0x000fc800078ec0ff */
[----:B------:R-:W-:-:S05]  /*19a0*/  IADD3 R7, PT, PT, R3, R5, RZ ;  /* 0x0000000503077210 */ /* 0x000fca0007ffe0ff */
[----:B------:R-:W-:-:S05]  /*19b0*/  VIADD R3, R7, 0xffffffff ;  /* 0xffffffff07037836 */ /* 0x000fca0000000000 */
[----:B------:R-:W-:-:S13]  /*19c0*/  ISETP.GE.U32.AND P0, PT, R3, 0xfe, PT ;  /* 0x000000fe0300780c */ /* 0x000fda0003f06070 */
[----:B------:R-:W-:Y:S05]  /*19d0*/  @!P0 BRA `(.L_x_18) ;  /* 0x0000000000808947 */ /* 0x000fea0003800000 */
[----:B------:R-:W-:-:S13]  /*19e0*/  ISETP.GT.AND P0, PT, R7, 0xfe, PT ;  /* 0x000000fe0700780c */ /* 0x000fda0003f04270 */
[----:B------:R-:W-:Y:S05]  /*19f0*/  @P0 BRA `(.L_x_19) ;  /* 0x00000000006c0947 */ /* 0x000fea0003800000 */
[----:B------:R-:W-:-:S13]  /*1a00*/  ISETP.GE.AND P0, PT, R7, 0x1, PT ;  /* 0x000000010700780c */ /* 0x000fda0003f06270 */
[----:B------:R-:W-:Y:S05]  /*1a10*/  @P0 BRA `(.L_x_20) ;  /* 0x0000000000740947 */ /* 0x000fea0003800000 */
[----:B------:R-:W-:Y:S02]  /*1a20*/  ISETP.GE.AND P0, PT, R7, -0x18, PT ;  /* 0xffffffe80700780c */ /* 0x000fe40003f06270 */
[----:B------:R-:W-:-:S11]  /*1a30*/  LOP3.LUT R0, R0, 0x80000000, RZ, 0xc0, !PT ;  /* 0x8000000000007812 */ /* 0x000fd600078ec0ff */
[----:B------:R-:W-:Y:S05]  /*1a40*/  @!P0 BRA `(.L_x_20) ;  /* 0x0000000000688947 */ /* 0x000fea0003800000 */
[CCC-:B------:R-:W-:Y:S01]  /*1a50*/  FFMA.RZ R3, R10.reuse, R6.reuse, R11.reuse ;  /* 0x000000060a037223 */ /* 0x1c0fe2000000c00b */
[CCC-:B------:R-:W-:Y:S01]  /*1a60*/  FFMA.RM R4, R10.reuse, R6.reuse, R11.reuse ;  /* 0x000000060a047223 */ /* 0x1c0fe2000000400b */
[C---:B------:R-:W-:Y:S02]  /*1a70*/  ISETP.NE.AND P2, PT, R7.reuse, RZ, PT ;  /* 0x000000ff0700720c */ /* 0x040fe40003f45270 */
[----:B------:R-:W-:Y:S02]  /*1a80*/  ISETP.NE.AND P1, PT, R7, RZ, PT ;  /* 0x000000ff0700720c */ /* 0x000fe40003f25270 */
[----:B------:R-:W-:Y:S01]  /*1a90*/  LOP3.LUT R5, R3, 0x7fffff, RZ, 0xc0, !PT ;  /* 0x007fffff03057812 */ /* 0x000fe200078ec0ff */
[----:B------:R-:W-:Y:S01]  /*1aa0*/  FFMA.RP R3, R10, R6, R11 ;  /* 0x000000060a037223 */ /* 0x000fe2000000800b */
[----:B------:R-:W-:Y:S01]  /*1ab0*/  IADD3 R6, PT, PT, R7, 0x20, RZ ;  /* 0x0000002007067810 */ /* 0x000fe20007ffe0ff */
[----:B------:R-:W-:Y:S01]  /*1ac0*/  IMAD.MOV R7, RZ, RZ, -R7 ;  /* 0x000000ffff077224 */ /* 0x000fe200078e0a07 */
[----:B------:R-:W-:-:S02]  /*1ad0*/  LOP3.LUT R5, R5, 0x800000, RZ, 0xfc, !PT ;  /* 0x0080000005057812 */ /* 0x000fc400078efcff */
[----:B------:R-:W-:Y:S02]  /*1ae0*/  FSETP.NEU.FTZ.AND P0, PT, R3, R4, PT ;  /* 0x000000040300720b */ /* 0x000fe40003f1d000 */
[----:B------:R-:W-:Y:S02]  /*1af0*/  SHF.L.U32 R6, R5, R6, RZ ;  /* 0x0000000605067219 */ /* 0x000fe400000006ff */
[----:B------:R-:W-:Y:S02]  /*1b00*/  SEL R4, R7, RZ, P2 ;  /* 0x000000ff07047207 */ /* 0x000fe40001000000 */
[----:B------:R-:W-:Y:S02]  /*1b10*/  ISETP.NE.AND P1, PT, R6, RZ, P1 ;  /* 0x000000ff0600720c */ /* 0x000fe40000f25270 */
[----:B------:R-:W-:Y:S02]  /*1b20*/  SHF.R.U32.HI R4, RZ, R4, R5 ;  /* 0x00000004ff047219 */ /* 0x000fe40000011605 */
[----:B------:R-:W-:-:S02]  /*1b30*/  PLOP3.LUT P0, PT, P0, P1, PT, 0xf8, 0x8f ;  /* 0x00000000008f781c */ /* 0x000fc40000703f70 */
[----:B------:R-:W-:Y:S02]  /*1b40*/  SHF.R.U32.HI R6, RZ, 0x1, R4 ;  /* 0x00000001ff067819 */ /* 0x000fe40000011604 */
[----:B------:R-:W-:-:S04]  /*1b50*/  SEL R3, RZ, 0x1, !P0 ;  /* 0x00000001ff037807 */ /* 0x000fc80004000000 */
[----:B------:R-:W-:-:S04]  /*1b60*/  LOP3.LUT R3, R3, 0x1, R6, 0xf8, !PT ;  /* 0x0000000103037812 */ /* 0x000fc800078ef806 */
[----:B------:R-:W-:-:S04]  /*1b70*/  LOP3.LUT R3, R3, R4, RZ, 0xc0, !PT ;  /* 0x0000000403037212 */ /* 0x000fc800078ec0ff */
[----:B------:R-:W-:-:S04]  /*1b80*/  IADD3 R3, PT, PT, R6, R3, RZ ;  /* 0x0000000306037210 */ /* 0x000fc80007ffe0ff */
[----:B------:R-:W-:Y:S01]  /*1b90*/  LOP3.LUT R0, R3, R0, RZ, 0xfc, !PT ;  /* 0x0000000003007212 */ /* 0x000fe200078efcff */
[----:B------:R-:W-:Y:S06]  /*1ba0*/  BRA `(.L_x_20) ;  /* 0x0000000000107947 */ /* 0x000fec0003800000 */
.L_x_19:
[----:B------:R-:W-:-:S04]  /*1bb0*/  LOP3.LUT R0, R0, 0x80000000, RZ, 0xc0, !PT ;  /* 0x8000000000007812 */ /* 0x000fc800078ec0ff */
[----:B------:R-:W-:Y:S01]  /*1bc0*/  LOP3.LUT R0, R0, 0x7f800000, RZ, 0xfc, !PT ;  /* 0x7f80000000007812 */ /* 0x000fe200078efcff */
[----:B------:R-:W-:Y:S06]  /*1bd0*/  BRA `(.L_x_20) ;  /* 0x0000000000047947 */ /* 0x000fec0003800000 */
.L_x_18:
[----:B------:R-:W-:-:S07]  /*1be0*/  IMAD R0, R5, 0x800000, R0 ;  /* 0x0080000005007824 */ /* 0x000fce00078e0200 */
.L_x_20:
[----:B------:R-:W-:Y:S05]  /*1bf0*/  BSYNC.RECONVERGENT B2 ;  /* 0x0000000000027941 */ /* 0x000fea0003800200 */
.L_x_17:
[----:B------:R-:W-:Y:S05]  /*1c00*/  BRA `(.L_x_21) ;  /* 0x0000000000207947 */ /* 0x000fea0003800000 */
.L_x_16:
[----:B------:R-:W-:-:S04]  /*1c10*/  LOP3.LUT R0, R7, 0x80000000, R6, 0x48, !PT ;  /* 0x8000000007007812 */ /* 0x000fc800078e4806 */
[----:B------:R-:W-:Y:S01]  /*1c20*/  LOP3.LUT R0, R0, 0x7f800000, RZ, 0xfc, !PT ;  /* 0x7f80000000007812 */ /* 0x000fe200078efcff */
[----:B------:R-:W-:Y:S06]  /*1c30*/  BRA `(.L_x_21) ;  /* 0x0000000000147947 */ /* 0x000fec0003800000 */
.L_x_15:
[----:B------:R-:W-:Y:S01]  /*1c40*/  LOP3.LUT R0, R7, 0x80000000, R6, 0x48, !PT ;  /* 0x8000000007007812 */ /* 0x000fe200078e4806 */
[----:B------:R-:W-:Y:S06]  /*1c50*/  BRA `(.L_x_21) ;  /* 0x00000000000c7947 */ /* 0x000fec0003800000 */
.L_x_14:
[----:B------:R-:W0:Y:S01]  /*1c60*/  MUFU.RSQ R0, -QNAN ;  /* 0xffc0000000007908 */ /* 0x000e220000001400 */
[----:B------:R-:W-:Y:S05]  /*1c70*/  BRA `(.L_x_21) ;  /* 0x0000000000047947 */ /* 0x000fea0003800000 */
.L_x_13:
[----:B------:R-:W-:-:S07]  /*1c80*/  FADD.FTZ R0, R0, R3 ;  /* 0x0000000300007221 */ /* 0x000fce0000010000 */
.L_x_21:
[----:B------:R-:W-:Y:S05]  /*1c90*/  BSYNC.RECONVERGENT B1 ;  /* 0x0000000000017941 */ /* 0x000fea0003800200 */
.L_x_11:
[----:B------:R-:W-:-:S04]  /*1ca0*/  HFMA2 R3, -RZ, RZ, 0, 0 ;  /* 0x00000000ff037431 */ /* 0x000fc800000001ff */
[----:B0-----:R-:W-:Y:S05]  /*1cb0*/  RET.REL.NODEC R2 `(_Z20kMeansCentroidUpdatePfPiS_S0_) ;  /* 0xffffffe002d07950 */ /* 0x001fea0003c3ffff */
.L_x_22:
[----:B------:R-:W-:-:S00]  /*1cc0*/  BRA `(.L_x_22) ;  /* 0xfffffffc00fc7947 */ /* 0x000fc0000383ffff */
[----:B------:R-:W-:-:S00]  /*1cd0*/  NOP ;  /* 0x0000000000007918 */ /* 0x000fc00000000000 */
        /* <DEDUP_REMOVED lines=10> */
.L_x_34:


//--------------------- .text._Z23kMeansClusterAssignmentPfPiS_ --------------------------
	.section	.text._Z23kMeansClusterAssignmentPfPiS_,"ax",@progbits
	.align	128
        .global         _Z23kMeansClusterAssignmentPfPiS_
        .type           _Z23kMeansClusterAssignmentPfPiS_,@function
        .size           _Z23kMeansClusterAssignmentPfPiS_,(.L_x_35 - _Z23kMeansClusterAssignmentPfPiS_)
        .other          _Z23kMeansClusterAssignmentPfPiS_,@"STO_CUDA_ENTRY STV_DEFAULT"
_Z23kMeansClusterAssignmentPfPiS_:
.text._Z23kMeansClusterAssignmentPfPiS_:
[----:B------:R-:W-:Y:S01]  /*0000*/  LDC R1, c[0x0][0x37c] ;  /* 0x0000df00ff017b82 */ /* 0x000fe20000000800 */
[----:B------:R-:W0:Y:S07]  /*0010*/  S2R R3, SR_TID.X ;  /* 0x0000000000037919 */ /* 0x000e2e0000002100 */
[----:B------:R-:W0:Y:S08]  /*0020*/  S2UR UR4, SR_CTAID.X ;  /* 0x00000000000479c3 */ /* 0x000e300000002500 */
[----:B------:R-:W0:Y:S02]  /*0030*/  LDC R2, c[0x0][0x360] ;  /* 0x0000d800ff027b82 */ /* 0x000e240000000800 */
[----:B0-----:R-:W-:-:S05]  /*0040*/  IMAD R2, R2, UR4, R3 ;  /* 0x0000000402027c24 */ /* 0x001fca000f8e0203 */
[----:B------:R-:W-:-:S13]  /*0050*/  ISETP.GT.AND P0, PT, R2, 0x3f, PT ;  /* 0x0000003f0200780c */ /* 0x000fda0003f04270 */
[----:B------:R-:W-:Y:S05]  /*0060*/  @P0 EXIT ;  /* 0x000000000000094d */ /* 0x000fea0003800000 */
[----:B------:R-:W0:Y:S01]  /*0070*/  LDC.64 R4, c[0x0][0x380] ;  /* 0x0000e000ff047b82 */ /* 0x000e220000000a00 */
[----:B------:R-:W1:Y:S07]  /*0080*/  LDCU.64 UR4, c[0x0][0x358] ;  /* 0x00006b00ff0477ac */ /* 0x000e6e0008000a00 */
[----:B------:R-:W2:Y:S01]  /*0090*/  LDC.64 R6, c[0x0][0x390] ;  /* 0x0000e400ff067b82 */ /* 0x000ea20000000a00 */
[----:B0-----:R-:W-:-:S05]  /*00a0*/  IMAD.WIDE R4, R2, 0x4, R4 ;  /* 0x0000000402047825 */ /* 0x001fca00078e0204 */
[----:B-1----:R-:W3:Y:S04]  /*00b0*/  LDG.E R3, desc[UR4][R4.64] ;  /* 0x0000000404037981 */ /* 0x002ee8000c1e1900 */
[----:B--2---:R-:W3:Y:S01]  /*00c0*/  LDG.E R6, desc[UR4][R6.64] ;  /* 0x0000000406067981 */ /* 0x004ee2000c1e1900 */
[----:B------:R-:W-:Y:S01]  /*00d0*/  BSSY.RECONVERGENT B0, `(.L_x_23) ;  /* 0x000000e000007945 */ /* 0x000fe20003800200 */
[----:B---3--:R-:W-:-:S04]  /*00e0*/  FADD R0, -R3, R6 ;  /* 0x0000000603007221 */ /* 0x008fc80000000100 */
[----:B------:R-:W-:-:S05]  /*00f0*/  FMUL R0, R0, R0 ;  /* 0x0000000000007220 */ /* 0x000fca0000400000 */
[----:B------:R-:W-:Y:S01]  /*0100*/  IADD3 R8, PT, PT, R0, -0xd000000, RZ ;  /* 0xf300000000087810 */ /* 0x000fe20007ffe0ff */
[----:B------:R0:W1:Y:S03]  /*0110*/  MUFU.RSQ R9, R0 ;  /* 0x0000000000097308 */ /* 0x0000660000001400 */
[----:B------:R-:W-:-:S13]  /*0120*/  ISETP.GT.U32.AND P0, PT, R8, 0x727fffff, PT ;  /* 0x727fffff0800780c */ /* 0x000fda0003f04070 */
[----:B0-----:R-:W-:Y:S05]  /*0130*/  @!P0 BRA `(.L_x_24) ;  /* 0x00000000000c8947 */ /* 0x001fea0003800000 */
[----:B-1----:R-:W-:-:S07]  /*0140*/  MOV R9, 0x160 ;  /* 0x0000016000097802 */ /* 0x002fce0000000f00 */
[----:B------:R-:W-:Y:S05]  /*0150*/  CALL.REL.NOINC `($__internal_1_$__cuda_sm20_sqrt_rn_f32_slowpath) ;  /* 0x0000000000d07944 */ /* 0x000fea0003c00000 */
[----:B------:R-:W-:Y:S05]  /*0160*/  BRA `(.L_x_25) ;  /* 0x0000000000107947 */ /* 0x000fea0003800000 */
.L_x_24:
[----:B-1----:R-:W-:Y:S01]  /*0170*/  FMUL.FTZ R5, R0, R9 ;  /* 0x0000000900057220 */ /* 0x002fe20000410000 */
[----:B------:R-:W-:-:S03]  /*0180*/  FMUL.FTZ R9, R9, 0.5 ;  /* 0x3f00000009097820 */ /* 0x000fc60000410000 */
[----:B------:R-:W-:-:S04]  /*0190*/  FFMA R0, -R5, R5, R0 ;  /* 0x0000000505007223 */ /* 0x000fc80000000100 */
[----:B------:R-:W-:-:S07]  /*01a0*/  FFMA R0, R0, R9, R5 ;  /* 0x0000000900007223 */ /* 0x000fce0000000005 */
.L_x_25:
[----:B------:R-:W-:Y:S05]  /*01b0*/  BSYNC.RECONVERGENT B0 ;  /* 0x0000000000007941 */ /* 0x000fea0003800200 */
.L_x_23:
[----:B------:R-:W0:Y:S02]  /*01c0*/  LDC.64 R4, c[0x0][0x390] ;  /* 0x0000e400ff047b82 */ /* 0x000e240000000a00 */
[----:B0-----:R-:W2:Y:S01]  /*01d0*/  LDG.E R4, desc[UR4][R4.64+0x4] ;  /* 0x0000040404047981 */ /* 0x001ea2000c1e1900 */
[----:B------:R-:W-:Y:S01]  /*01e0*/  BSSY.RECONVERGENT B0, `(.L_x_26) ;  /* 0x0000010000007945 */ /* 0x000fe20003800200 */
[----:B------:R-:W-:Y:S01]  /*01f0*/  FMNMX R11, R0, +INF , PT ;  /* 0x7f800000000b7809 */ /* 0x000fe20003800000 */
[----:B--2---:R-:W-:-:S04]  /*0200*/  FADD R6, -R3, R4 ;  /* 0x0000000403067221 */ /* 0x004fc80000000100 */
[----:B------:R-:W-:-:S04]  /*0210*/  FMUL R6, R6, R6 ;  /* 0x0000000606067220 */ /* 0x000fc80000400000 */
[----:B------:R0:W1:Y:S01]  /*0220*/  MUFU.RSQ R7, R6 ;  /* 0x0000000600077308 */ /* 0x0000620000001400 */
[----:B------:R-:W-:-:S04]  /*0230*/  IADD3 R8, PT, PT, R6, -0xd000000, RZ ;  /* 0xf300000006087810 */ /* 0x000fc80007ffe0ff */
[----:B------:R-:W-:-:S13]  /*0240*/  ISETP.GT.U32.AND P0, PT, R8, 0x727fffff, PT ;  /* 0x727fffff0800780c */ /* 0x000fda0003f04070 */
[----:B01----:R-:W-:Y:S05]  /*0250*/  @!P0 BRA `(.L_x_27) ;  /* 0x0000000000108947 */ /* 0x003fea0003800000 */
[----:B------:R-:W-:Y:S02]  /*0260*/  MOV R0, R6 ;  /* 0x0000000600007202 */ /* 0x000fe40000000f00 */
[----:B------:R-:W-:-:S07]  /*0270*/  MOV R9, 0x290 ;  /* 0x0000029000097802 */ /* 0x000fce0000000f00 */
[----:B------:R-:W-:Y:S05]  /*0280*/  CALL.REL.NOINC `($__internal_1_$__cuda_sm20_sqrt_rn_f32_slowpath) ;  /* 0x0000000000847944 */ /* 0x000fea0003c00000 */
[----:B------:R-:W-:Y:S05]  /*0290*/  BRA `(.L_x_28) ;  /* 0x0000000000107947 */ /* 0x000fea0003800000 */
.L_x_27:
[----:B------:R-:W-:Y:S01]  /*02a0*/  FMUL.FTZ R5, R6, R7 ;  /* 0x0000000706057220 */ /* 0x000fe20000410000 */
[----:B------:R-:W-:-:S03]  /*02b0*/  FMUL.FTZ R7, R7, 0.5 ;  /* 0x3f00000007077820 */ /* 0x000fc60000410000 */
[----:B------:R-:W-:-:S04]  /*02c0*/  FFMA R0, -R5, R5, R6 ;  /* 0x0000000505007223 */ /* 0x000fc80000000106 */
[----:B------:R-:W-:-:S07]  /*02d0*/  FFMA R0, R0, R7, R5 ;  /* 0x0000000700007223 */ /* 0x000fce0000000005 */
.L_x_28:
[----:B------:R-:W-:Y:S05]  /*02e0*/  BSYNC.RECONVERGENT B0 ;  /* 0x0000000000007941 */ /* 0x000fea0003800200 */
.L_x_26:
[----:B------:R-:W0:Y:S02]  /*02f0*/  LDC.64 R4, c[0x0][0x390] ;  /* 0x0000e400ff047b82 */ /* 0x000e240000000a00 */
[----:B0-----:R-:W2:Y:S01]  /*0300*/  LDG.E R4, desc[UR4][R4.64+0x8] ;  /* 0x0000080404047981 */ /* 0x001ea2000c1e1900 */
[CC--:B------:R-:W-:Y:S01]  /*0310*/  FSETP.GEU.AND P0, PT, R0.reuse, R11.reuse, PT ;  /* 0x0000000b0000720b */ /* 0x0c0fe20003f0e000 */
[----:B------:R-:W-:Y:S03]  /*0320*/  BSSY.RECONVERGENT B0, `(.L_x_29) ;  /* 0x0000011000007945 */ /* 0x000fe60003800200 */
[----:B------:R-:W-:Y:S02]  /*0330*/  FSEL R11, R0, R11, !P0 ;  /* 0x0000000b000b7208 */ /* 0x000fe40004000000 */
[----:B------:R-:W-:Y:S01]  /*0340*/  SEL R10, RZ, 0x1, P0 ;  /* 0x00000001ff0a7807 */ /* 0x000fe20000000000 */
        /* <DEDUP_REMOVED lines=10> */
.L_x_30:
[----:B------:R-:W-:Y:S01]  /*03f0*/  FMUL.FTZ R0, R3, R6 ;  /* 0x0000000603007220 */ /* 0x000fe20000410000 */
[----:B------:R-:W-:-:S03]  /*0400*/  FMUL.FTZ R6, R6, 0.5 ;  /* 0x3f00000006067820 */ /* 0x000fc60000410000 */
[----:B------:R-:W-:-:S04]  /*0410*/  FFMA R3, -R0, R0, R3 ;  /* 0x0000000000037223 */ /* 0x000fc80000000103 */
[----:B------:R-:W-:-:S07]  /*0420*/  FFMA R0, R3, R6, R0 ;  /* 0x0000000603007223 */ /* 0x000fce0000000000 */
.L_x_31:
[----:B------:R-:W-:Y:S05]  /*0430*/  BSYNC.RECONVERGENT B0 ;  /* 0x0000000000007941 */ /* 0x000fea0003800200 */
.L_x_29:
[----:B------:R-:W0:Y:S01]  /*0440*/  LDC.64 R4, c[0x0][0x388] ;  /* 0x0000e200ff047b82 */ /* 0x000e220000000a00 */
[----:B------:R-:W-:Y:S01]  /*0450*/  FSETP.GEU.AND P0, PT, R0, R11, PT ;  /* 0x0000000b0000720b */ /* 0x000fe20003f0e000 */
[----:B0-----:R-:W-:-:S03]  /*0460*/  IMAD.WIDE R2, R2, 0x4, R4 ;  /* 0x0000000402027825 */ /* 0x001fc600078e0204 */
[----:B------:R-:W-:-:S05]  /*0470*/  SEL R5, R10, 0x2, P0 ;  /* 0x000000020a057807 */ /* 0x000fca0000000000 */
[----:B------:R-:W-:Y:S01]  /*0480*/  STG.E desc[UR4][R2.64], R5 ;  /* 0x0000000502007986 */ /* 0x000fe2000c101904 */
[----:B------:R-:W-:Y:S05]  /*0490*/  EXIT ;  /* 0x000000000000794d */ /* 0x000fea0003800000 */
        .weak           $__internal_1_$__cuda_sm20_sqrt_rn_f32_slowpath
        .type           $__internal_1_$__cuda_sm20_sqrt_rn_f32_slowpath,@function
        .size           $__internal_1_$__cuda_sm20_sqrt_rn_f32_slowpath,(.L_x_35 - $__internal_1_$__cuda_sm20_sqrt_rn_f32_slowpath)
$__internal_1_$__cuda_sm20_sqrt_rn_f32_slowpath:
[----:B------:R-:W-:-:S13]  /*04a0*/  LOP3.LUT P0, RZ, R0, 0x7fffffff, RZ, 0xc0, !PT ;  /* 0x7fffffff00ff7812 */ /* 0x000fda000780c0ff */
[----:B------:R-:W-:Y:S01]  /*04b0*/  @!P0 MOV R4, R0 ;  /* 0x0000000000048202 */ /* 0x000fe20000000f00 */
[----:B------:R-:W-:Y:S06]  /*04c0*/  @!P0 BRA `(.L_x_32) ;  /* 0x0000000000408947 */ /* 0x000fec0003800000 */
[----:B------:R-:W-:-:S13]  /*04d0*/  FSETP.GEU.FTZ.AND P0, PT, R0, RZ, PT ;  /* 0x000000ff0000720b */ /* 0x000fda0003f1e000 */
[----:B------:R-:W-:Y:S01]  /*04e0*/  @!P0 MOV R4, 0x7fffffff ;  /* 0x7fffffff00048802 */ /* 0x000fe20000000f00 */
[----:B------:R-:W-:Y:S06]  /*04f0*/  @!P0 BRA `(.L_x_32) ;  /* 0x0000000000348947 */ /* 0x000fec0003800000 */
[----:B------:R-:W-:-:S13]  /*0500*/  FSETP.GTU.FTZ.AND P0, PT, |R0|, +INF , PT ;  /* 0x7f8000000000780b */ /* 0x000fda0003f1c200 */
[----:B------:R-:W-:Y:S01]  /*0510*/  @P0 FADD.FTZ R4, R0, 1 ;  /* 0x3f80000000040421 */ /* 0x000fe20000010000 */
[----:B------:R-:W-:Y:S06]  /*0520*/  @P0 BRA `(.L_x_32) ;  /* 0x0000000000280947 */ /* 0x000fec0003800000 */
[----:B------:R-:W-:-:S13]  /*0530*/  FSETP.NEU.FTZ.AND P0, PT, |R0|, +INF , PT ;  /* 0x7f8000000000780b */ /* 0x000fda0003f1d200 */
[----:B------:R-:W-:-:S04]  /*0540*/  @P0 FFMA R5, R0, 1.84467440737095516160e+19, RZ ;  /* 0x5f80000000050823 */ /* 0x000fc800000000ff */
[----:B------:R-:W0:Y:S02]  /*0550*/  @P0 MUFU.RSQ R4, R5 ;  /* 0x0000000500040308 */ /* 0x000e240000001400 */
[----:B0-----:R-:W-:Y:S01]  /*0560*/  @P0 FMUL.FTZ R6, R5, R4 ;  /* 0x0000000405060220 */ /* 0x001fe20000410000 */
[----:B------:R-:W-:Y:S01]  /*0570*/  @P0 FMUL.FTZ R8, R4, 0.5 ;  /* 0x3f00000004080820 */ /* 0x000fe20000410000 */
[----:B------:R-:W-:Y:S02]  /*0580*/  @!P0 MOV R4, R0 ;  /* 0x0000000000048202 */ /* 0x000fe40000000f00 */
[----:B------:R-:W-:-:S04]  /*0590*/  @P0 FADD.FTZ R7, -R6, -RZ ;  /* 0x800000ff06070221 */ /* 0x000fc80000010100 */
[----:B------:R-:W-:-:S04]  /*05a0*/  @P0 FFMA R7, R6, R7, R5 ;  /* 0x0000000706070223 */ /* 0x000fc80000000005 */
[----:B------:R-:W-:-:S04]  /*05b0*/  @P0 FFMA R7, R7, R8, R6 ;  /* 0x0000000807070223 */ /* 0x000fc80000000006 */
[----:B------:R-:W-:-:S07]  /*05c0*/  @P0 FMUL.FTZ R4, R7, 2.3283064365386962891e-10 ;  /* 0x2f80000007040820 */ /* 0x000fce0000410000 */
.L_x_32:
[----:B------:R-:W-:Y:S01]  /*05d0*/  HFMA2 R5, -RZ, RZ, 0, 0 ;  /* 0x00000000ff057431 */ /* 0x000fe200000001ff */
[----:B------:R-:W-:Y:S02]  /*05e0*/  MOV R0, R4 ;  /* 0x0000000400007202 */ /* 0x000fe40000000f00 */
[----:B------:R-:W-:-:S04]  /*05f0*/  MOV R4, R9 ;  /* 0x0000000900047202 */ /* 0x000fc80000000f00 */
[----:B------:R-:W-:Y:S05]  /*0600*/  RET.REL.NODEC R4 `(_Z23kMeansClusterAssignmentPfPiS_) ;  /* 0xfffffff8047c7950 */ /* 0x000fea0003c3ffff */
.L_x_33:
        /* <DEDUP_REMOVED lines=15> */
.L_x_35:


//--------------------- .nv.shared._Z20kMeansCentroidUpdatePfPiS_S0_ --------------------------
	.section	.nv.shared._Z20kMeansCentroidUpdatePfPiS_S0_,"aw",@nobits
	.sectionflags	@""
	.align	4
.nv.shared._Z20kMeansCentroidUpdatePfPiS_S0_:
	.zero		1280


//--------------------- .nv.shared.reserved.0     --------------------------
	.section	.nv.shared.reserved.0,"aw",@nobits
	.weak		__nv_reservedSMEM_offset_0_alias
	.size		__nv_reservedSMEM_offset_0_alias, 0, 64
	.other		__nv_reservedSMEM_offset_0_alias,@"STO_CUDA_RESERVED_SHARED STV_DEFAULT"
__nv_reservedSMEM_offset_0_alias:
	.zero		0
	.zero		64


//--------------------- .nv.constant0._Z20kMeansCentroidUpdatePfPiS_S0_ --------------------------
	.section	.nv.constant0._Z20kMeansCentroidUpdatePfPiS_S0_,"a",@progbits
	.sectionflags	@""
	.align	4
.nv.constant0._Z20kMeansCentroidUpdatePfPiS_S0_:
	.zero		928


//--------------------- .nv.constant0._Z23kMeansClusterAssignmentPfPiS_ --------------------------
	.section	.nv.constant0._Z23kMeansClusterAssignmentPfPiS_,"a",@progbits
	.sectionflags	@""
	.align	4
.nv.constant0._Z23kMeansClusterAssignmentPfPiS_:
	.zero		920


//--------------------- SYMBOLS --------------------------

	.type		.nv.reservedSmem.offset0,@object
	.size		.nv.reservedSmem.offset0,0x4
	.type		.nv.reservedSmem.cap,@object
	.size		.nv.reservedSmem.cap,0x4
